//
// Generated by NVIDIA NVVM Compiler
//
// Compiler Build ID: CL-36424714
// Cuda compilation tools, release 13.0, V13.0.88
// Based on NVVM 20.0.0
//

.version 9.0
.target sm_100
.address_size 64

	// .globl	_Z11addKernel01PiS_S_i
// _ZZ11addKernel01PiS_S_iE1s has been demoted
// _ZZ11addKernel02PiS_S_iE1s has been demoted
// _ZZ11addKernel03PiS_S_iE1s has been demoted
// _ZZ11addKernel04PiS_S_iE1s has been demoted
// _ZZ11addKernel05PiS_S_iE1s has been demoted
// _ZZ11addKernel06PiS_S_iE1s has been demoted
// _ZZ11addKernel07PiS_S_iE1s has been demoted
// _ZZ11addKernel08PiS_S_iE1s has been demoted
// _ZZ11addKernel09PiS_S_iE1s has been demoted
// _ZZ11addKernel10PiS_S_iE1s has been demoted
// _ZZ11addKernel11PiS_S_iE1s has been demoted

.visible .entry _Z11addKernel01PiS_S_i(
	.param .u64 .ptr .align 1 _Z11addKernel01PiS_S_i_param_0,
	.param .u64 .ptr .align 1 _Z11addKernel01PiS_S_i_param_1,
	.param .u64 .ptr .align 1 _Z11addKernel01PiS_S_i_param_2,
	.param .u32 _Z11addKernel01PiS_S_i_param_3
)
{
	.reg .pred 	%p<10>;
	.reg .b16 	%rs<2>;
	.reg .b32 	%r<134>;
	.reg .b64 	%rd<11>;
	// demoted variable
	.shared .align 1 .b8 _ZZ11addKernel01PiS_S_iE1s[49152];
	ld.param.u64 	%rd4, [_Z11addKernel01PiS_S_i_param_0];
	ld.param.u64 	%rd5, [_Z11addKernel01PiS_S_i_param_1];
	ld.param.u64 	%rd6, [_Z11addKernel01PiS_S_i_param_2];
	ld.param.u32 	%r10, [_Z11addKernel01PiS_S_i_param_3];
	setp.lt.s32 	%p1, %r10, 1;
	@%p1 bra 	$L__BB0_13;
	mov.u32 	%r11, %tid.x;
	cvta.to.global.u64 	%rd7, %rd5;
	cvta.to.global.u64 	%rd8, %rd6;
	cvta.to.global.u64 	%rd9, %rd4;
	and.b32  	%r12, %r11, 63;
	mov.u32 	%r13, _ZZ11addKernel01PiS_S_iE1s;
	add.s32 	%r14, %r13, %r12;
	mov.b16 	%rs1, 1;
	st.shared.u8 	[%r14], %rs1;
	mul.wide.u32 	%rd10, %r11, 4;
	add.s64 	%rd1, %rd7, %rd10;
	add.s64 	%rd2, %rd8, %rd10;
	add.s64 	%rd3, %rd9, %rd10;
	and.b32  	%r1, %r10, 15;
	setp.lt.u32 	%p2, %r10, 16;
	@%p2 bra 	$L__BB0_4;
	and.b32  	%r15, %r10, 2147483632;
	neg.s32 	%r132, %r15;
$L__BB0_3:
	.pragma "nounroll";
	ld.global.u32 	%r16, [%rd1];
	ld.global.u32 	%r17, [%rd2];
	add.s32 	%r18, %r17, %r16;
	add.s32 	%r19, %r18, 1;
	st.global.u32 	[%rd3], %r19;
	ld.global.u32 	%r20, [%rd1];
	ld.global.u32 	%r21, [%rd2];
	add.s32 	%r22, %r21, %r20;
	add.s32 	%r23, %r22, 1;
	st.global.u32 	[%rd3], %r23;
	ld.global.u32 	%r24, [%rd1];
	ld.global.u32 	%r25, [%rd2];
	add.s32 	%r26, %r25, %r24;
	add.s32 	%r27, %r26, 1;
	st.global.u32 	[%rd3], %r27;
	ld.global.u32 	%r28, [%rd1];
	ld.global.u32 	%r29, [%rd2];
	add.s32 	%r30, %r29, %r28;
	add.s32 	%r31, %r30, 1;
	st.global.u32 	[%rd3], %r31;
	ld.global.u32 	%r32, [%rd1];
	ld.global.u32 	%r33, [%rd2];
	add.s32 	%r34, %r33, %r32;
	add.s32 	%r35, %r34, 1;
	st.global.u32 	[%rd3], %r35;
	ld.global.u32 	%r36, [%rd1];
	ld.global.u32 	%r37, [%rd2];
	add.s32 	%r38, %r37, %r36;
	add.s32 	%r39, %r38, 1;
	st.global.u32 	[%rd3], %r39;
	ld.global.u32 	%r40, [%rd1];
	ld.global.u32 	%r41, [%rd2];
	add.s32 	%r42, %r41, %r40;
	add.s32 	%r43, %r42, 1;
	st.global.u32 	[%rd3], %r43;
	ld.global.u32 	%r44, [%rd1];
	ld.global.u32 	%r45, [%rd2];
	add.s32 	%r46, %r45, %r44;
	add.s32 	%r47, %r46, 1;
	st.global.u32 	[%rd3], %r47;
	ld.global.u32 	%r48, [%rd1];
	ld.global.u32 	%r49, [%rd2];
	add.s32 	%r50, %r49, %r48;
	add.s32 	%r51, %r50, 1;
	st.global.u32 	[%rd3], %r51;
	ld.global.u32 	%r52, [%rd1];
	ld.global.u32 	%r53, [%rd2];
	add.s32 	%r54, %r53, %r52;
	add.s32 	%r55, %r54, 1;
	st.global.u32 	[%rd3], %r55;
	ld.global.u32 	%r56, [%rd1];
	ld.global.u32 	%r57, [%rd2];
	add.s32 	%r58, %r57, %r56;
	add.s32 	%r59, %r58, 1;
	st.global.u32 	[%rd3], %r59;
	ld.global.u32 	%r60, [%rd1];
	ld.global.u32 	%r61, [%rd2];
	add.s32 	%r62, %r61, %r60;
	add.s32 	%r63, %r62, 1;
	st.global.u32 	[%rd3], %r63;
	ld.global.u32 	%r64, [%rd1];
	ld.global.u32 	%r65, [%rd2];
	add.s32 	%r66, %r65, %r64;
	add.s32 	%r67, %r66, 1;
	st.global.u32 	[%rd3], %r67;
	ld.global.u32 	%r68, [%rd1];
	ld.global.u32 	%r69, [%rd2];
	add.s32 	%r70, %r69, %r68;
	add.s32 	%r71, %r70, 1;
	st.global.u32 	[%rd3], %r71;
	ld.global.u32 	%r72, [%rd1];
	ld.global.u32 	%r73, [%rd2];
	add.s32 	%r74, %r73, %r72;
	add.s32 	%r75, %r74, 1;
	st.global.u32 	[%rd3], %r75;
	ld.global.u32 	%r76, [%rd1];
	ld.global.u32 	%r77, [%rd2];
	add.s32 	%r78, %r77, %r76;
	add.s32 	%r79, %r78, 1;
	st.global.u32 	[%rd3], %r79;
	add.s32 	%r132, %r132, 16;
	setp.ne.s32 	%p3, %r132, 0;
	@%p3 bra 	$L__BB0_3;
$L__BB0_4:
	setp.eq.s32 	%p4, %r1, 0;
	@%p4 bra 	$L__BB0_13;
	and.b32  	%r5, %r10, 7;
	setp.lt.u32 	%p5, %r1, 8;
	@%p5 bra 	$L__BB0_7;
	ld.global.u32 	%r80, [%rd1];
	ld.global.u32 	%r81, [%rd2];
	add.s32 	%r82, %r81, %r80;
	add.s32 	%r83, %r82, 1;
	st.global.u32 	[%rd3], %r83;
	ld.global.u32 	%r84, [%rd1];
	ld.global.u32 	%r85, [%rd2];
	add.s32 	%r86, %r85, %r84;
	add.s32 	%r87, %r86, 1;
	st.global.u32 	[%rd3], %r87;
	ld.global.u32 	%r88, [%rd1];
	ld.global.u32 	%r89, [%rd2];
	add.s32 	%r90, %r89, %r88;
	add.s32 	%r91, %r90, 1;
	st.global.u32 	[%rd3], %r91;
	ld.global.u32 	%r92, [%rd1];
	ld.global.u32 	%r93, [%rd2];
	add.s32 	%r94, %r93, %r92;
	add.s32 	%r95, %r94, 1;
	st.global.u32 	[%rd3], %r95;
	ld.global.u32 	%r96, [%rd1];
	ld.global.u32 	%r97, [%rd2];
	add.s32 	%r98, %r97, %r96;
	add.s32 	%r99, %r98, 1;
	st.global.u32 	[%rd3], %r99;
	ld.global.u32 	%r100, [%rd1];
	ld.global.u32 	%r101, [%rd2];
	add.s32 	%r102, %r101, %r100;
	add.s32 	%r103, %r102, 1;
	st.global.u32 	[%rd3], %r103;
	ld.global.u32 	%r104, [%rd1];
	ld.global.u32 	%r105, [%rd2];
	add.s32 	%r106, %r105, %r104;
	add.s32 	%r107, %r106, 1;
	st.global.u32 	[%rd3], %r107;
	ld.global.u32 	%r108, [%rd1];
	ld.global.u32 	%r109, [%rd2];
	add.s32 	%r110, %r109, %r108;
	add.s32 	%r111, %r110, 1;
	st.global.u32 	[%rd3], %r111;
$L__BB0_7:
	setp.eq.s32 	%p6, %r5, 0;
	@%p6 bra 	$L__BB0_13;
	and.b32  	%r6, %r10, 3;
	setp.lt.u32 	%p7, %r5, 4;
	@%p7 bra 	$L__BB0_10;
	ld.global.u32 	%r112, [%rd1];
	ld.global.u32 	%r113, [%rd2];
	add.s32 	%r114, %r113, %r112;
	add.s32 	%r115, %r114, 1;
	st.global.u32 	[%rd3], %r115;
	ld.global.u32 	%r116, [%rd1];
	ld.global.u32 	%r117, [%rd2];
	add.s32 	%r118, %r117, %r116;
	add.s32 	%r119, %r118, 1;
	st.global.u32 	[%rd3], %r119;
	ld.global.u32 	%r120, [%rd1];
	ld.global.u32 	%r121, [%rd2];
	add.s32 	%r122, %r121, %r120;
	add.s32 	%r123, %r122, 1;
	st.global.u32 	[%rd3], %r123;
	ld.global.u32 	%r124, [%rd1];
	ld.global.u32 	%r125, [%rd2];
	add.s32 	%r126, %r125, %r124;
	add.s32 	%r127, %r126, 1;
	st.global.u32 	[%rd3], %r127;
$L__BB0_10:
	setp.eq.s32 	%p8, %r6, 0;
	@%p8 bra 	$L__BB0_13;
	neg.s32 	%r133, %r6;
$L__BB0_12:
	.pragma "nounroll";
	ld.global.u32 	%r128, [%rd1];
	ld.global.u32 	%r129, [%rd2];
	add.s32 	%r130, %r129, %r128;
	add.s32 	%r131, %r130, 1;
	st.global.u32 	[%rd3], %r131;
	add.s32 	%r133, %r133, 1;
	setp.ne.s32 	%p9, %r133, 0;
	@%p9 bra 	$L__BB0_12;
$L__BB0_13:
	ret;

}
	// .globl	_Z11addKernel02PiS_S_i
.visible .entry _Z11addKernel02PiS_S_i(
	.param .u64 .ptr .align 1 _Z11addKernel02PiS_S_i_param_0,
	.param .u64 .ptr .align 1 _Z11addKernel02PiS_S_i_param_1,
	.param .u64 .ptr .align 1 _Z11addKernel02PiS_S_i_param_2,
	.param .u32 _Z11addKernel02PiS_S_i_param_3
)
{
	.reg .pred 	%p<10>;
	.reg .b16 	%rs<2>;
	.reg .b32 	%r<134>;
	.reg .b64 	%rd<11>;
	// demoted variable
	.shared .align 1 .b8 _ZZ11addKernel02PiS_S_iE1s[49152];
	ld.param.u64 	%rd4, [_Z11addKernel02PiS_S_i_param_0];
	ld.param.u64 	%rd5, [_Z11addKernel02PiS_S_i_param_1];
	ld.param.u64 	%rd6, [_Z11addKernel02PiS_S_i_param_2];
	ld.param.u32 	%r10, [_Z11addKernel02PiS_S_i_param_3];
	setp.lt.s32 	%p1, %r10, 1;
	@%p1 bra 	$L__BB1_13;
	mov.u32 	%r11, %tid.x;
	cvta.to.global.u64 	%rd7, %rd5;
	cvta.to.global.u64 	%rd8, %rd6;
	cvta.to.global.u64 	%rd9, %rd4;
	and.b32  	%r12, %r11, 63;
	mov.u32 	%r13, _ZZ11addKernel02PiS_S_iE1s;
	add.s32 	%r14, %r13, %r12;
	mov.b16 	%rs1, 1;
	st.shared.u8 	[%r14], %rs1;
	mul.wide.u32 	%rd10, %r11, 4;
	add.s64 	%rd1, %rd7, %rd10;
	add.s64 	%rd2, %rd8, %rd10;
	add.s64 	%rd3, %rd9, %rd10;
	and.b32  	%r1, %r10, 15;
	setp.lt.u32 	%p2, %r10, 16;
	@%p2 bra 	$L__BB1_4;
	and.b32  	%r15, %r10, 2147483632;
	neg.s32 	%r132, %r15;
$L__BB1_3:
	.pragma "nounroll";
	ld.global.u32 	%r16, [%rd1];
	ld.global.u32 	%r17, [%rd2];
	add.s32 	%r18, %r17, %r16;
	add.s32 	%r19, %r18, 1;
	st.global.u32 	[%rd3], %r19;
	ld.global.u32 	%r20, [%rd1];
	ld.global.u32 	%r21, [%rd2];
	add.s32 	%r22, %r21, %r20;
	add.s32 	%r23, %r22, 1;
	st.global.u32 	[%rd3], %r23;
	ld.global.u32 	%r24, [%rd1];
	ld.global.u32 	%r25, [%rd2];
	add.s32 	%r26, %r25, %r24;
	add.s32 	%r27, %r26, 1;
	st.global.u32 	[%rd3], %r27;
	ld.global.u32 	%r28, [%rd1];
	ld.global.u32 	%r29, [%rd2];
	add.s32 	%r30, %r29, %r28;
	add.s32 	%r31, %r30, 1;
	st.global.u32 	[%rd3], %r31;
	ld.global.u32 	%r32, [%rd1];
	ld.global.u32 	%r33, [%rd2];
	add.s32 	%r34, %r33, %r32;
	add.s32 	%r35, %r34, 1;
	st.global.u32 	[%rd3], %r35;
	ld.global.u32 	%r36, [%rd1];
	ld.global.u32 	%r37, [%rd2];
	add.s32 	%r38, %r37, %r36;
	add.s32 	%r39, %r38, 1;
	st.global.u32 	[%rd3], %r39;
	ld.global.u32 	%r40, [%rd1];
	ld.global.u32 	%r41, [%rd2];
	add.s32 	%r42, %r41, %r40;
	add.s32 	%r43, %r42, 1;
	st.global.u32 	[%rd3], %r43;
	ld.global.u32 	%r44, [%rd1];
	ld.global.u32 	%r45, [%rd2];
	add.s32 	%r46, %r45, %r44;
	add.s32 	%r47, %r46, 1;
	st.global.u32 	[%rd3], %r47;
	ld.global.u32 	%r48, [%rd1];
	ld.global.u32 	%r49, [%rd2];
	add.s32 	%r50, %r49, %r48;
	add.s32 	%r51, %r50, 1;
	st.global.u32 	[%rd3], %r51;
	ld.global.u32 	%r52, [%rd1];
	ld.global.u32 	%r53, [%rd2];
	add.s32 	%r54, %r53, %r52;
	add.s32 	%r55, %r54, 1;
	st.global.u32 	[%rd3], %r55;
	ld.global.u32 	%r56, [%rd1];
	ld.global.u32 	%r57, [%rd2];
	add.s32 	%r58, %r57, %r56;
	add.s32 	%r59, %r58, 1;
	st.global.u32 	[%rd3], %r59;
	ld.global.u32 	%r60, [%rd1];
	ld.global.u32 	%r61, [%rd2];
	add.s32 	%r62, %r61, %r60;
	add.s32 	%r63, %r62, 1;
	st.global.u32 	[%rd3], %r63;
	ld.global.u32 	%r64, [%rd1];
	ld.global.u32 	%r65, [%rd2];
	add.s32 	%r66, %r65, %r64;
	add.s32 	%r67, %r66, 1;
	st.global.u32 	[%rd3], %r67;
	ld.global.u32 	%r68, [%rd1];
	ld.global.u32 	%r69, [%rd2];
	add.s32 	%r70, %r69, %r68;
	add.s32 	%r71, %r70, 1;
	st.global.u32 	[%rd3], %r71;
	ld.global.u32 	%r72, [%rd1];
	ld.global.u32 	%r73, [%rd2];
	add.s32 	%r74, %r73, %r72;
	add.s32 	%r75, %r74, 1;
	st.global.u32 	[%rd3], %r75;
	ld.global.u32 	%r76, [%rd1];
	ld.global.u32 	%r77, [%rd2];
	add.s32 	%r78, %r77, %r76;
	add.s32 	%r79, %r78, 1;
	st.global.u32 	[%rd3], %r79;
	add.s32 	%r132, %r132, 16;
	setp.ne.s32 	%p3, %r132, 0;
	@%p3 bra 	$L__BB1_3;
$L__BB1_4:
	setp.eq.s32 	%p4, %r1, 0;
	@%p4 bra 	$L__BB1_13;
	and.b32  	%r5, %r10, 7;
	setp.lt.u32 	%p5, %r1, 8;
	@%p5 bra 	$L__BB1_7;
	ld.global.u32 	%r80, [%rd1];
	ld.global.u32 	%r81, [%rd2];
	add.s32 	%r82, %r81, %r80;
	add.s32 	%r83, %r82, 1;
	st.global.u32 	[%rd3], %r83;
	ld.global.u32 	%r84, [%rd1];
	ld.global.u32 	%r85, [%rd2];
	add.s32 	%r86, %r85, %r84;
	add.s32 	%r87, %r86, 1;
	st.global.u32 	[%rd3], %r87;
	ld.global.u32 	%r88, [%rd1];
	ld.global.u32 	%r89, [%rd2];
	add.s32 	%r90, %r89, %r88;
	add.s32 	%r91, %r90, 1;
	st.global.u32 	[%rd3], %r91;
	ld.global.u32 	%r92, [%rd1];
	ld.global.u32 	%r93, [%rd2];
	add.s32 	%r94, %r93, %r92;
	add.s32 	%r95, %r94, 1;
	st.global.u32 	[%rd3], %r95;
	ld.global.u32 	%r96, [%rd1];
	ld.global.u32 	%r97, [%rd2];
	add.s32 	%r98, %r97, %r96;
	add.s32 	%r99, %r98, 1;
	st.global.u32 	[%rd3], %r99;
	ld.global.u32 	%r100, [%rd1];
	ld.global.u32 	%r101, [%rd2];
	add.s32 	%r102, %r101, %r100;
	add.s32 	%r103, %r102, 1;
	st.global.u32 	[%rd3], %r103;
	ld.global.u32 	%r104, [%rd1];
	ld.global.u32 	%r105, [%rd2];
	add.s32 	%r106, %r105, %r104;
	add.s32 	%r107, %r106, 1;
	st.global.u32 	[%rd3], %r107;
	ld.global.u32 	%r108, [%rd1];
	ld.global.u32 	%r109, [%rd2];
	add.s32 	%r110, %r109, %r108;
	add.s32 	%r111, %r110, 1;
	st.global.u32 	[%rd3], %r111;
$L__BB1_7:
	setp.eq.s32 	%p6, %r5, 0;
	@%p6 bra 	$L__BB1_13;
	and.b32  	%r6, %r10, 3;
	setp.lt.u32 	%p7, %r5, 4;
	@%p7 bra 	$L__BB1_10;
	ld.global.u32 	%r112, [%rd1];
	ld.global.u32 	%r113, [%rd2];
	add.s32 	%r114, %r113, %r112;
	add.s32 	%r115, %r114, 1;
	st.global.u32 	[%rd3], %r115;
	ld.global.u32 	%r116, [%rd1];
	ld.global.u32 	%r117, [%rd2];
	add.s32 	%r118, %r117, %r116;
	add.s32 	%r119, %r118, 1;
	st.global.u32 	[%rd3], %r119;
	ld.global.u32 	%r120, [%rd1];
	ld.global.u32 	%r121, [%rd2];
	add.s32 	%r122, %r121, %r120;
	add.s32 	%r123, %r122, 1;
	st.global.u32 	[%rd3], %r123;
	ld.global.u32 	%r124, [%rd1];
	ld.global.u32 	%r125, [%rd2];
	add.s32 	%r126, %r125, %r124;
	add.s32 	%r127, %r126, 1;
	st.global.u32 	[%rd3], %r127;
$L__BB1_10:
	setp.eq.s32 	%p8, %r6, 0;
	@%p8 bra 	$L__BB1_13;
	neg.s32 	%r133, %r6;
$L__BB1_12:
	.pragma "nounroll";
	ld.global.u32 	%r128, [%rd1];
	ld.global.u32 	%r129, [%rd2];
	add.s32 	%r130, %r129, %r128;
	add.s32 	%r131, %r130, 1;
	st.global.u32 	[%rd3], %r131;
	add.s32 	%r133, %r133, 1;
	setp.ne.s32 	%p9, %r133, 0;
	@%p9 bra 	$L__BB1_12;
$L__BB1_13:
	ret;

}
	// .globl	_Z11addKernel03PiS_S_i
.visible .entry _Z11addKernel03PiS_S_i(
	.param .u64 .ptr .align 1 _Z11addKernel03PiS_S_i_param_0,
	.param .u64 .ptr .align 1 _Z11addKernel03PiS_S_i_param_1,
	.param .u64 .ptr .align 1 _Z11addKernel03PiS_S_i_param_2,
	.param .u32 _Z11addKernel03PiS_S_i_param_3
)
{
	.reg .pred 	%p<10>;
	.reg .b16 	%rs<2>;
	.reg .b32 	%r<134>;
	.reg .b64 	%rd<11>;
	// demoted variable
	.shared .align 1 .b8 _ZZ11addKernel03PiS_S_iE1s[49152];
	ld.param.u64 	%rd4, [_Z11addKernel03PiS_S_i_param_0];
	ld.param.u64 	%rd5, [_Z11addKernel03PiS_S_i_param_1];
	ld.param.u64 	%rd6, [_Z11addKernel03PiS_S_i_param_2];
	ld.param.u32 	%r10, [_Z11addKernel03PiS_S_i_param_3];
	setp.lt.s32 	%p1, %r10, 1;
	@%p1 bra 	$L__BB2_13;
	mov.u32 	%r11, %tid.x;
	cvta.to.global.u64 	%rd7, %rd5;
	cvta.to.global.u64 	%rd8, %rd6;
	cvta.to.global.u64 	%rd9, %rd4;
	and.b32  	%r12, %r11, 63;
	mov.u32 	%r13, _ZZ11addKernel03PiS_S_iE1s;
	add.s32 	%r14, %r13, %r12;
	mov.b16 	%rs1, 1;
	st.shared.u8 	[%r14], %rs1;
	mul.wide.u32 	%rd10, %r11, 4;
	add.s64 	%rd1, %rd7, %rd10;
	add.s64 	%rd2, %rd8, %rd10;
	add.s64 	%rd3, %rd9, %rd10;
	and.b32  	%r1, %r10, 15;
	setp.lt.u32 	%p2, %r10, 16;
	@%p2 bra 	$L__BB2_4;
	and.b32  	%r15, %r10, 2147483632;
	neg.s32 	%r132, %r15;
$L__BB2_3:
	.pragma "nounroll";
	ld.global.u32 	%r16, [%rd1];
	ld.global.u32 	%r17, [%rd2];
	add.s32 	%r18, %r17, %r16;
	add.s32 	%r19, %r18, 1;
	st.global.u32 	[%rd3], %r19;
	ld.global.u32 	%r20, [%rd1];
	ld.global.u32 	%r21, [%rd2];
	add.s32 	%r22, %r21, %r20;
	add.s32 	%r23, %r22, 1;
	st.global.u32 	[%rd3], %r23;
	ld.global.u32 	%r24, [%rd1];
	ld.global.u32 	%r25, [%rd2];
	add.s32 	%r26, %r25, %r24;
	add.s32 	%r27, %r26, 1;
	st.global.u32 	[%rd3], %r27;
	ld.global.u32 	%r28, [%rd1];
	ld.global.u32 	%r29, [%rd2];
	add.s32 	%r30, %r29, %r28;
	add.s32 	%r31, %r30, 1;
	st.global.u32 	[%rd3], %r31;
	ld.global.u32 	%r32, [%rd1];
	ld.global.u32 	%r33, [%rd2];
	add.s32 	%r34, %r33, %r32;
	add.s32 	%r35, %r34, 1;
	st.global.u32 	[%rd3], %r35;
	ld.global.u32 	%r36, [%rd1];
	ld.global.u32 	%r37, [%rd2];
	add.s32 	%r38, %r37, %r36;
	add.s32 	%r39, %r38, 1;
	st.global.u32 	[%rd3], %r39;
	ld.global.u32 	%r40, [%rd1];
	ld.global.u32 	%r41, [%rd2];
	add.s32 	%r42, %r41, %r40;
	add.s32 	%r43, %r42, 1;
	st.global.u32 	[%rd3], %r43;
	ld.global.u32 	%r44, [%rd1];
	ld.global.u32 	%r45, [%rd2];
	add.s32 	%r46, %r45, %r44;
	add.s32 	%r47, %r46, 1;
	st.global.u32 	[%rd3], %r47;
	ld.global.u32 	%r48, [%rd1];
	ld.global.u32 	%r49, [%rd2];
	add.s32 	%r50, %r49, %r48;
	add.s32 	%r51, %r50, 1;
	st.global.u32 	[%rd3], %r51;
	ld.global.u32 	%r52, [%rd1];
	ld.global.u32 	%r53, [%rd2];
	add.s32 	%r54, %r53, %r52;
	add.s32 	%r55, %r54, 1;
	st.global.u32 	[%rd3], %r55;
	ld.global.u32 	%r56, [%rd1];
	ld.global.u32 	%r57, [%rd2];
	add.s32 	%r58, %r57, %r56;
	add.s32 	%r59, %r58, 1;
	st.global.u32 	[%rd3], %r59;
	ld.global.u32 	%r60, [%rd1];
	ld.global.u32 	%r61, [%rd2];
	add.s32 	%r62, %r61, %r60;
	add.s32 	%r63, %r62, 1;
	st.global.u32 	[%rd3], %r63;
	ld.global.u32 	%r64, [%rd1];
	ld.global.u32 	%r65, [%rd2];
	add.s32 	%r66, %r65, %r64;
	add.s32 	%r67, %r66, 1;
	st.global.u32 	[%rd3], %r67;
	ld.global.u32 	%r68, [%rd1];
	ld.global.u32 	%r69, [%rd2];
	add.s32 	%r70, %r69, %r68;
	add.s32 	%r71, %r70, 1;
	st.global.u32 	[%rd3], %r71;
	ld.global.u32 	%r72, [%rd1];
	ld.global.u32 	%r73, [%rd2];
	add.s32 	%r74, %r73, %r72;
	add.s32 	%r75, %r74, 1;
	st.global.u32 	[%rd3], %r75;
	ld.global.u32 	%r76, [%rd1];
	ld.global.u32 	%r77, [%rd2];
	add.s32 	%r78, %r77, %r76;
	add.s32 	%r79, %r78, 1;
	st.global.u32 	[%rd3], %r79;
	add.s32 	%r132, %r132, 16;
	setp.ne.s32 	%p3, %r132, 0;
	@%p3 bra 	$L__BB2_3;
$L__BB2_4:
	setp.eq.s32 	%p4, %r1, 0;
	@%p4 bra 	$L__BB2_13;
	and.b32  	%r5, %r10, 7;
	setp.lt.u32 	%p5, %r1, 8;
	@%p5 bra 	$L__BB2_7;
	ld.global.u32 	%r80, [%rd1];
	ld.global.u32 	%r81, [%rd2];
	add.s32 	%r82, %r81, %r80;
	add.s32 	%r83, %r82, 1;
	st.global.u32 	[%rd3], %r83;
	ld.global.u32 	%r84, [%rd1];
	ld.global.u32 	%r85, [%rd2];
	add.s32 	%r86, %r85, %r84;
	add.s32 	%r87, %r86, 1;
	st.global.u32 	[%rd3], %r87;
	ld.global.u32 	%r88, [%rd1];
	ld.global.u32 	%r89, [%rd2];
	add.s32 	%r90, %r89, %r88;
	add.s32 	%r91, %r90, 1;
	st.global.u32 	[%rd3], %r91;
	ld.global.u32 	%r92, [%rd1];
	ld.global.u32 	%r93, [%rd2];
	add.s32 	%r94, %r93, %r92;
	add.s32 	%r95, %r94, 1;
	st.global.u32 	[%rd3], %r95;
	ld.global.u32 	%r96, [%rd1];
	ld.global.u32 	%r97, [%rd2];
	add.s32 	%r98, %r97, %r96;
	add.s32 	%r99, %r98, 1;
	st.global.u32 	[%rd3], %r99;
	ld.global.u32 	%r100, [%rd1];
	ld.global.u32 	%r101, [%rd2];
	add.s32 	%r102, %r101, %r100;
	add.s32 	%r103, %r102, 1;
	st.global.u32 	[%rd3], %r103;
	ld.global.u32 	%r104, [%rd1];
	ld.global.u32 	%r105, [%rd2];
	add.s32 	%r106, %r105, %r104;
	add.s32 	%r107, %r106, 1;
	st.global.u32 	[%rd3], %r107;
	ld.global.u32 	%r108, [%rd1];
	ld.global.u32 	%r109, [%rd2];
	add.s32 	%r110, %r109, %r108;
	add.s32 	%r111, %r110, 1;
	st.global.u32 	[%rd3], %r111;
$L__BB2_7:
	setp.eq.s32 	%p6, %r5, 0;
	@%p6 bra 	$L__BB2_13;
	and.b32  	%r6, %r10, 3;
	setp.lt.u32 	%p7, %r5, 4;
	@%p7 bra 	$L__BB2_10;
	ld.global.u32 	%r112, [%rd1];
	ld.global.u32 	%r113, [%rd2];
	add.s32 	%r114, %r113, %r112;
	add.s32 	%r115, %r114, 1;
	st.global.u32 	[%rd3], %r115;
	ld.global.u32 	%r116, [%rd1];
	ld.global.u32 	%r117, [%rd2];
	add.s32 	%r118, %r117, %r116;
	add.s32 	%r119, %r118, 1;
	st.global.u32 	[%rd3], %r119;
	ld.global.u32 	%r120, [%rd1];
	ld.global.u32 	%r121, [%rd2];
	add.s32 	%r122, %r121, %r120;
	add.s32 	%r123, %r122, 1;
	st.global.u32 	[%rd3], %r123;
	ld.global.u32 	%r124, [%rd1];
	ld.global.u32 	%r125, [%rd2];
	add.s32 	%r126, %r125, %r124;
	add.s32 	%r127, %r126, 1;
	st.global.u32 	[%rd3], %r127;
$L__BB2_10:
	setp.eq.s32 	%p8, %r6, 0;
	@%p8 bra 	$L__BB2_13;
	neg.s32 	%r133, %r6;
$L__BB2_12:
	.pragma "nounroll";
	ld.global.u32 	%r128, [%rd1];
	ld.global.u32 	%r129, [%rd2];
	add.s32 	%r130, %r129, %r128;
	add.s32 	%r131, %r130, 1;
	st.global.u32 	[%rd3], %r131;
	add.s32 	%r133, %r133, 1;
	setp.ne.s32 	%p9, %r133, 0;
	@%p9 bra 	$L__BB2_12;
$L__BB2_13:
	ret;

}
	// .globl	_Z11addKernel04PiS_S_i
.visible .entry _Z11addKernel04PiS_S_i(
	.param .u64 .ptr .align 1 _Z11addKernel04PiS_S_i_param_0,
	.param .u64 .ptr .align 1 _Z11addKernel04PiS_S_i_param_1,
	.param .u64 .ptr .align 1 _Z11addKernel04PiS_S_i_param_2,
	.param .u32 _Z11addKernel04PiS_S_i_param_3
)
{
	.reg .pred 	%p<10>;
	.reg .b16 	%rs<2>;
	.reg .b32 	%r<134>;
	.reg .b64 	%rd<11>;
	// demoted variable
	.shared .align 1 .b8 _ZZ11addKernel04PiS_S_iE1s[49152];
	ld.param.u64 	%rd4, [_Z11addKernel04PiS_S_i_param_0];
	ld.param.u64 	%rd5, [_Z11addKernel04PiS_S_i_param_1];
	ld.param.u64 	%rd6, [_Z11addKernel04PiS_S_i_param_2];
	ld.param.u32 	%r10, [_Z11addKernel04PiS_S_i_param_3];
	setp.lt.s32 	%p1, %r10, 1;
	@%p1 bra 	$L__BB3_13;
	mov.u32 	%r11, %tid.x;
	cvta.to.global.u64 	%rd7, %rd5;
	cvta.to.global.u64 	%rd8, %rd6;
	cvta.to.global.u64 	%rd9, %rd4;
	and.b32  	%r12, %r11, 63;
	mov.u32 	%r13, _ZZ11addKernel04PiS_S_iE1s;
	add.s32 	%r14, %r13, %r12;
	mov.b16 	%rs1, 1;
	st.shared.u8 	[%r14], %rs1;
	mul.wide.u32 	%rd10, %r11, 4;
	add.s64 	%rd1, %rd7, %rd10;
	add.s64 	%rd2, %rd8, %rd10;
	add.s64 	%rd3, %rd9, %rd10;
	and.b32  	%r1, %r10, 15;
	setp.lt.u32 	%p2, %r10, 16;
	@%p2 bra 	$L__BB3_4;
	and.b32  	%r15, %r10, 2147483632;
	neg.s32 	%r132, %r15;
$L__BB3_3:
	.pragma "nounroll";
	ld.global.u32 	%r16, [%rd1];
	ld.global.u32 	%r17, [%rd2];
	add.s32 	%r18, %r17, %r16;
	add.s32 	%r19, %r18, 1;
	st.global.u32 	[%rd3], %r19;
	ld.global.u32 	%r20, [%rd1];
	ld.global.u32 	%r21, [%rd2];
	add.s32 	%r22, %r21, %r20;
	add.s32 	%r23, %r22, 1;
	st.global.u32 	[%rd3], %r23;
	ld.global.u32 	%r24, [%rd1];
	ld.global.u32 	%r25, [%rd2];
	add.s32 	%r26, %r25, %r24;
	add.s32 	%r27, %r26, 1;
	st.global.u32 	[%rd3], %r27;
	ld.global.u32 	%r28, [%rd1];
	ld.global.u32 	%r29, [%rd2];
	add.s32 	%r30, %r29, %r28;
	add.s32 	%r31, %r30, 1;
	st.global.u32 	[%rd3], %r31;
	ld.global.u32 	%r32, [%rd1];
	ld.global.u32 	%r33, [%rd2];
	add.s32 	%r34, %r33, %r32;
	add.s32 	%r35, %r34, 1;
	st.global.u32 	[%rd3], %r35;
	ld.global.u32 	%r36, [%rd1];
	ld.global.u32 	%r37, [%rd2];
	add.s32 	%r38, %r37, %r36;
	add.s32 	%r39, %r38, 1;
	st.global.u32 	[%rd3], %r39;
	ld.global.u32 	%r40, [%rd1];
	ld.global.u32 	%r41, [%rd2];
	add.s32 	%r42, %r41, %r40;
	add.s32 	%r43, %r42, 1;
	st.global.u32 	[%rd3], %r43;
	ld.global.u32 	%r44, [%rd1];
	ld.global.u32 	%r45, [%rd2];
	add.s32 	%r46, %r45, %r44;
	add.s32 	%r47, %r46, 1;
	st.global.u32 	[%rd3], %r47;
	ld.global.u32 	%r48, [%rd1];
	ld.global.u32 	%r49, [%rd2];
	add.s32 	%r50, %r49, %r48;
	add.s32 	%r51, %r50, 1;
	st.global.u32 	[%rd3], %r51;
	ld.global.u32 	%r52, [%rd1];
	ld.global.u32 	%r53, [%rd2];
	add.s32 	%r54, %r53, %r52;
	add.s32 	%r55, %r54, 1;
	st.global.u32 	[%rd3], %r55;
	ld.global.u32 	%r56, [%rd1];
	ld.global.u32 	%r57, [%rd2];
	add.s32 	%r58, %r57, %r56;
	add.s32 	%r59, %r58, 1;
	st.global.u32 	[%rd3], %r59;
	ld.global.u32 	%r60, [%rd1];
	ld.global.u32 	%r61, [%rd2];
	add.s32 	%r62, %r61, %r60;
	add.s32 	%r63, %r62, 1;
	st.global.u32 	[%rd3], %r63;
	ld.global.u32 	%r64, [%rd1];
	ld.global.u32 	%r65, [%rd2];
	add.s32 	%r66, %r65, %r64;
	add.s32 	%r67, %r66, 1;
	st.global.u32 	[%rd3], %r67;
	ld.global.u32 	%r68, [%rd1];
	ld.global.u32 	%r69, [%rd2];
	add.s32 	%r70, %r69, %r68;
	add.s32 	%r71, %r70, 1;
	st.global.u32 	[%rd3], %r71;
	ld.global.u32 	%r72, [%rd1];
	ld.global.u32 	%r73, [%rd2];
	add.s32 	%r74, %r73, %r72;
	add.s32 	%r75, %r74, 1;
	st.global.u32 	[%rd3], %r75;
	ld.global.u32 	%r76, [%rd1];
	ld.global.u32 	%r77, [%rd2];
	add.s32 	%r78, %r77, %r76;
	add.s32 	%r79, %r78, 1;
	st.global.u32 	[%rd3], %r79;
	add.s32 	%r132, %r132, 16;
	setp.ne.s32 	%p3, %r132, 0;
	@%p3 bra 	$L__BB3_3;
$L__BB3_4:
	setp.eq.s32 	%p4, %r1, 0;
	@%p4 bra 	$L__BB3_13;
	and.b32  	%r5, %r10, 7;
	setp.lt.u32 	%p5, %r1, 8;
	@%p5 bra 	$L__BB3_7;
	ld.global.u32 	%r80, [%rd1];
	ld.global.u32 	%r81, [%rd2];
	add.s32 	%r82, %r81, %r80;
	add.s32 	%r83, %r82, 1;
	st.global.u32 	[%rd3], %r83;
	ld.global.u32 	%r84, [%rd1];
	ld.global.u32 	%r85, [%rd2];
	add.s32 	%r86, %r85, %r84;
	add.s32 	%r87, %r86, 1;
	st.global.u32 	[%rd3], %r87;
	ld.global.u32 	%r88, [%rd1];
	ld.global.u32 	%r89, [%rd2];
	add.s32 	%r90, %r89, %r88;
	add.s32 	%r91, %r90, 1;
	st.global.u32 	[%rd3], %r91;
	ld.global.u32 	%r92, [%rd1];
	ld.global.u32 	%r93, [%rd2];
	add.s32 	%r94, %r93, %r92;
	add.s32 	%r95, %r94, 1;
	st.global.u32 	[%rd3], %r95;
	ld.global.u32 	%r96, [%rd1];
	ld.global.u32 	%r97, [%rd2];
	add.s32 	%r98, %r97, %r96;
	add.s32 	%r99, %r98, 1;
	st.global.u32 	[%rd3], %r99;
	ld.global.u32 	%r100, [%rd1];
	ld.global.u32 	%r101, [%rd2];
	add.s32 	%r102, %r101, %r100;
	add.s32 	%r103, %r102, 1;
	st.global.u32 	[%rd3], %r103;
	ld.global.u32 	%r104, [%rd1];
	ld.global.u32 	%r105, [%rd2];
	add.s32 	%r106, %r105, %r104;
	add.s32 	%r107, %r106, 1;
	st.global.u32 	[%rd3], %r107;
	ld.global.u32 	%r108, [%rd1];
	ld.global.u32 	%r109, [%rd2];
	add.s32 	%r110, %r109, %r108;
	add.s32 	%r111, %r110, 1;
	st.global.u32 	[%rd3], %r111;
$L__BB3_7:
	setp.eq.s32 	%p6, %r5, 0;
	@%p6 bra 	$L__BB3_13;
	and.b32  	%r6, %r10, 3;
	setp.lt.u32 	%p7, %r5, 4;
	@%p7 bra 	$L__BB3_10;
	ld.global.u32 	%r112, [%rd1];
	ld.global.u32 	%r113, [%rd2];
	add.s32 	%r114, %r113, %r112;
	add.s32 	%r115, %r114, 1;
	st.global.u32 	[%rd3], %r115;
	ld.global.u32 	%r116, [%rd1];
	ld.global.u32 	%r117, [%rd2];
	add.s32 	%r118, %r117, %r116;
	add.s32 	%r119, %r118, 1;
	st.global.u32 	[%rd3], %r119;
	ld.global.u32 	%r120, [%rd1];
	ld.global.u32 	%r121, [%rd2];
	add.s32 	%r122, %r121, %r120;
	add.s32 	%r123, %r122, 1;
	st.global.u32 	[%rd3], %r123;
	ld.global.u32 	%r124, [%rd1];
	ld.global.u32 	%r125, [%rd2];
	add.s32 	%r126, %r125, %r124;
	add.s32 	%r127, %r126, 1;
	st.global.u32 	[%rd3], %r127;
$L__BB3_10:
	setp.eq.s32 	%p8, %r6, 0;
	@%p8 bra 	$L__BB3_13;
	neg.s32 	%r133, %r6;
$L__BB3_12:
	.pragma "nounroll";
	ld.global.u32 	%r128, [%rd1];
	ld.global.u32 	%r129, [%rd2];
	add.s32 	%r130, %r129, %r128;
	add.s32 	%r131, %r130, 1;
	st.global.u32 	[%rd3], %r131;
	add.s32 	%r133, %r133, 1;
	setp.ne.s32 	%p9, %r133, 0;
	@%p9 bra 	$L__BB3_12;
$L__BB3_13:
	ret;

}
	// .globl	_Z11addKernel05PiS_S_i
.visible .entry _Z11addKernel05PiS_S_i(
	.param .u64 .ptr .align 1 _Z11addKernel05PiS_S_i_param_0,
	.param .u64 .ptr .align 1 _Z11addKernel05PiS_S_i_param_1,
	.param .u64 .ptr .align 1 _Z11addKernel05PiS_S_i_param_2,
	.param .u32 _Z11addKernel05PiS_S_i_param_3
)
{
	.reg .pred 	%p<10>;
	.reg .b16 	%rs<2>;
	.reg .b32 	%r<134>;
	.reg .b64 	%rd<11>;
	// demoted variable
	.shared .align 1 .b8 _ZZ11addKernel05PiS_S_iE1s[49152];
	ld.param.u64 	%rd4, [_Z11addKernel05PiS_S_i_param_0];
	ld.param.u64 	%rd5, [_Z11addKernel05PiS_S_i_param_1];
	ld.param.u64 	%rd6, [_Z11addKernel05PiS_S_i_param_2];
	ld.param.u32 	%r10, [_Z11addKernel05PiS_S_i_param_3];
	setp.lt.s32 	%p1, %r10, 1;
	@%p1 bra 	$L__BB4_13;
	mov.u32 	%r11, %tid.x;
	cvta.to.global.u64 	%rd7, %rd5;
	cvta.to.global.u64 	%rd8, %rd6;
	cvta.to.global.u64 	%rd9, %rd4;
	and.b32  	%r12, %r11, 63;
	mov.u32 	%r13, _ZZ11addKernel05PiS_S_iE1s;
	add.s32 	%r14, %r13, %r12;
	mov.b16 	%rs1, 1;
	st.shared.u8 	[%r14], %rs1;
	mul.wide.u32 	%rd10, %r11, 4;
	add.s64 	%rd1, %rd7, %rd10;
	add.s64 	%rd2, %rd8, %rd10;
	add.s64 	%rd3, %rd9, %rd10;
	and.b32  	%r1, %r10, 15;
	setp.lt.u32 	%p2, %r10, 16;
	@%p2 bra 	$L__BB4_4;
	and.b32  	%r15, %r10, 2147483632;
	neg.s32 	%r132, %r15;
$L__BB4_3:
	.pragma "nounroll";
	ld.global.u32 	%r16, [%rd1];
	ld.global.u32 	%r17, [%rd2];
	add.s32 	%r18, %r17, %r16;
	add.s32 	%r19, %r18, 1;
	st.global.u32 	[%rd3], %r19;
	ld.global.u32 	%r20, [%rd1];
	ld.global.u32 	%r21, [%rd2];
	add.s32 	%r22, %r21, %r20;
	add.s32 	%r23, %r22, 1;
	st.global.u32 	[%rd3], %r23;
	ld.global.u32 	%r24, [%rd1];
	ld.global.u32 	%r25, [%rd2];
	add.s32 	%r26, %r25, %r24;
	add.s32 	%r27, %r26, 1;
	st.global.u32 	[%rd3], %r27;
	ld.global.u32 	%r28, [%rd1];
	ld.global.u32 	%r29, [%rd2];
	add.s32 	%r30, %r29, %r28;
	add.s32 	%r31, %r30, 1;
	st.global.u32 	[%rd3], %r31;
	ld.global.u32 	%r32, [%rd1];
	ld.global.u32 	%r33, [%rd2];
	add.s32 	%r34, %r33, %r32;
	add.s32 	%r35, %r34, 1;
	st.global.u32 	[%rd3], %r35;
	ld.global.u32 	%r36, [%rd1];
	ld.global.u32 	%r37, [%rd2];
	add.s32 	%r38, %r37, %r36;
	add.s32 	%r39, %r38, 1;
	st.global.u32 	[%rd3], %r39;
	ld.global.u32 	%r40, [%rd1];
	ld.global.u32 	%r41, [%rd2];
	add.s32 	%r42, %r41, %r40;
	add.s32 	%r43, %r42, 1;
	st.global.u32 	[%rd3], %r43;
	ld.global.u32 	%r44, [%rd1];
	ld.global.u32 	%r45, [%rd2];
	add.s32 	%r46, %r45, %r44;
	add.s32 	%r47, %r46, 1;
	st.global.u32 	[%rd3], %r47;
	ld.global.u32 	%r48, [%rd1];
	ld.global.u32 	%r49, [%rd2];
	add.s32 	%r50, %r49, %r48;
	add.s32 	%r51, %r50, 1;
	st.global.u32 	[%rd3], %r51;
	ld.global.u32 	%r52, [%rd1];
	ld.global.u32 	%r53, [%rd2];
	add.s32 	%r54, %r53, %r52;
	add.s32 	%r55, %r54, 1;
	st.global.u32 	[%rd3], %r55;
	ld.global.u32 	%r56, [%rd1];
	ld.global.u32 	%r57, [%rd2];
	add.s32 	%r58, %r57, %r56;
	add.s32 	%r59, %r58, 1;
	st.global.u32 	[%rd3], %r59;
	ld.global.u32 	%r60, [%rd1];
	ld.global.u32 	%r61, [%rd2];
	add.s32 	%r62, %r61, %r60;
	add.s32 	%r63, %r62, 1;
	st.global.u32 	[%rd3], %r63;
	ld.global.u32 	%r64, [%rd1];
	ld.global.u32 	%r65, [%rd2];
	add.s32 	%r66, %r65, %r64;
	add.s32 	%r67, %r66, 1;
	st.global.u32 	[%rd3], %r67;
	ld.global.u32 	%r68, [%rd1];
	ld.global.u32 	%r69, [%rd2];
	add.s32 	%r70, %r69, %r68;
	add.s32 	%r71, %r70, 1;
	st.global.u32 	[%rd3], %r71;
	ld.global.u32 	%r72, [%rd1];
	ld.global.u32 	%r73, [%rd2];
	add.s32 	%r74, %r73, %r72;
	add.s32 	%r75, %r74, 1;
	st.global.u32 	[%rd3], %r75;
	ld.global.u32 	%r76, [%rd1];
	ld.global.u32 	%r77, [%rd2];
	add.s32 	%r78, %r77, %r76;
	add.s32 	%r79, %r78, 1;
	st.global.u32 	[%rd3], %r79;
	add.s32 	%r132, %r132, 16;
	setp.ne.s32 	%p3, %r132, 0;
	@%p3 bra 	$L__BB4_3;
$L__BB4_4:
	setp.eq.s32 	%p4, %r1, 0;
	@%p4 bra 	$L__BB4_13;
	and.b32  	%r5, %r10, 7;
	setp.lt.u32 	%p5, %r1, 8;
	@%p5 bra 	$L__BB4_7;
	ld.global.u32 	%r80, [%rd1];
	ld.global.u32 	%r81, [%rd2];
	add.s32 	%r82, %r81, %r80;
	add.s32 	%r83, %r82, 1;
	st.global.u32 	[%rd3], %r83;
	ld.global.u32 	%r84, [%rd1];
	ld.global.u32 	%r85, [%rd2];
	add.s32 	%r86, %r85, %r84;
	add.s32 	%r87, %r86, 1;
	st.global.u32 	[%rd3], %r87;
	ld.global.u32 	%r88, [%rd1];
	ld.global.u32 	%r89, [%rd2];
	add.s32 	%r90, %r89, %r88;
	add.s32 	%r91, %r90, 1;
	st.global.u32 	[%rd3], %r91;
	ld.global.u32 	%r92, [%rd1];
	ld.global.u32 	%r93, [%rd2];
	add.s32 	%r94, %r93, %r92;
	add.s32 	%r95, %r94, 1;
	st.global.u32 	[%rd3], %r95;
	ld.global.u32 	%r96, [%rd1];
	ld.global.u32 	%r97, [%rd2];
	add.s32 	%r98, %r97, %r96;
	add.s32 	%r99, %r98, 1;
	st.global.u32 	[%rd3], %r99;
	ld.global.u32 	%r100, [%rd1];
	ld.global.u32 	%r101, [%rd2];
	add.s32 	%r102, %r101, %r100;
	add.s32 	%r103, %r102, 1;
	st.global.u32 	[%rd3], %r103;
	ld.global.u32 	%r104, [%rd1];
	ld.global.u32 	%r105, [%rd2];
	add.s32 	%r106, %r105, %r104;
	add.s32 	%r107, %r106, 1;
	st.global.u32 	[%rd3], %r107;
	ld.global.u32 	%r108, [%rd1];
	ld.global.u32 	%r109, [%rd2];
	add.s32 	%r110, %r109, %r108;
	add.s32 	%r111, %r110, 1;
	st.global.u32 	[%rd3], %r111;
$L__BB4_7:
	setp.eq.s32 	%p6, %r5, 0;
	@%p6 bra 	$L__BB4_13;
	and.b32  	%r6, %r10, 3;
	setp.lt.u32 	%p7, %r5, 4;
	@%p7 bra 	$L__BB4_10;
	ld.global.u32 	%r112, [%rd1];
	ld.global.u32 	%r113, [%rd2];
	add.s32 	%r114, %r113, %r112;
	add.s32 	%r115, %r114, 1;
	st.global.u32 	[%rd3], %r115;
	ld.global.u32 	%r116, [%rd1];
	ld.global.u32 	%r117, [%rd2];
	add.s32 	%r118, %r117, %r116;
	add.s32 	%r119, %r118, 1;
	st.global.u32 	[%rd3], %r119;
	ld.global.u32 	%r120, [%rd1];
	ld.global.u32 	%r121, [%rd2];
	add.s32 	%r122, %r121, %r120;
	add.s32 	%r123, %r122, 1;
	st.global.u32 	[%rd3], %r123;
	ld.global.u32 	%r124, [%rd1];
	ld.global.u32 	%r125, [%rd2];
	add.s32 	%r126, %r125, %r124;
	add.s32 	%r127, %r126, 1;
	st.global.u32 	[%rd3], %r127;
$L__BB4_10:
	setp.eq.s32 	%p8, %r6, 0;
	@%p8 bra 	$L__BB4_13;
	neg.s32 	%r133, %r6;
$L__BB4_12:
	.pragma "nounroll";
	ld.global.u32 	%r128, [%rd1];
	ld.global.u32 	%r129, [%rd2];
	add.s32 	%r130, %r129, %r128;
	add.s32 	%r131, %r130, 1;
	st.global.u32 	[%rd3], %r131;
	add.s32 	%r133, %r133, 1;
	setp.ne.s32 	%p9, %r133, 0;
	@%p9 bra 	$L__BB4_12;
$L__BB4_13:
	ret;

}
	// .globl	_Z11addKernel06PiS_S_i
.visible .entry _Z11addKernel06PiS_S_i(
	.param .u64 .ptr .align 1 _Z11addKernel06PiS_S_i_param_0,
	.param .u64 .ptr .align 1 _Z11addKernel06PiS_S_i_param_1,
	.param .u64 .ptr .align 1 _Z11addKernel06PiS_S_i_param_2,
	.param .u32 _Z11addKernel06PiS_S_i_param_3
)
{
	.reg .pred 	%p<10>;
	.reg .b16 	%rs<2>;
	.reg .b32 	%r<134>;
	.reg .b64 	%rd<11>;
	// demoted variable
	.shared .align 1 .b8 _ZZ11addKernel06PiS_S_iE1s[49152];
	ld.param.u64 	%rd4, [_Z11addKernel06PiS_S_i_param_0];
	ld.param.u64 	%rd5, [_Z11addKernel06PiS_S_i_param_1];
	ld.param.u64 	%rd6, [_Z11addKernel06PiS_S_i_param_2];
	ld.param.u32 	%r10, [_Z11addKernel06PiS_S_i_param_3];
	setp.lt.s32 	%p1, %r10, 1;
	@%p1 bra 	$L__BB5_13;
	mov.u32 	%r11, %tid.x;
	cvta.to.global.u64 	%rd7, %rd5;
	cvta.to.global.u64 	%rd8, %rd6;
	cvta.to.global.u64 	%rd9, %rd4;
	and.b32  	%r12, %r11, 63;
	mov.u32 	%r13, _ZZ11addKernel06PiS_S_iE1s;
	add.s32 	%r14, %r13, %r12;
	mov.b16 	%rs1, 1;
	st.shared.u8 	[%r14], %rs1;
	mul.wide.u32 	%rd10, %r11, 4;
	add.s64 	%rd1, %rd7, %rd10;
	add.s64 	%rd2, %rd8, %rd10;
	add.s64 	%rd3, %rd9, %rd10;
	and.b32  	%r1, %r10, 15;
	setp.lt.u32 	%p2, %r10, 16;
	@%p2 bra 	$L__BB5_4;
	and.b32  	%r15, %r10, 2147483632;
	neg.s32 	%r132, %r15;
$L__BB5_3:
	.pragma "nounroll";
	ld.global.u32 	%r16, [%rd1];
	ld.global.u32 	%r17, [%rd2];
	add.s32 	%r18, %r17, %r16;
	add.s32 	%r19, %r18, 1;
	st.global.u32 	[%rd3], %r19;
	ld.global.u32 	%r20, [%rd1];
	ld.global.u32 	%r21, [%rd2];
	add.s32 	%r22, %r21, %r20;
	add.s32 	%r23, %r22, 1;
	st.global.u32 	[%rd3], %r23;
	ld.global.u32 	%r24, [%rd1];
	ld.global.u32 	%r25, [%rd2];
	add.s32 	%r26, %r25, %r24;
	add.s32 	%r27, %r26, 1;
	st.global.u32 	[%rd3], %r27;
	ld.global.u32 	%r28, [%rd1];
	ld.global.u32 	%r29, [%rd2];
	add.s32 	%r30, %r29, %r28;
	add.s32 	%r31, %r30, 1;
	st.global.u32 	[%rd3], %r31;
	ld.global.u32 	%r32, [%rd1];
	ld.global.u32 	%r33, [%rd2];
	add.s32 	%r34, %r33, %r32;
	add.s32 	%r35, %r34, 1;
	st.global.u32 	[%rd3], %r35;
	ld.global.u32 	%r36, [%rd1];
	ld.global.u32 	%r37, [%rd2];
	add.s32 	%r38, %r37, %r36;
	add.s32 	%r39, %r38, 1;
	st.global.u32 	[%rd3], %r39;
	ld.global.u32 	%r40, [%rd1];
	ld.global.u32 	%r41, [%rd2];
	add.s32 	%r42, %r41, %r40;
	add.s32 	%r43, %r42, 1;
	st.global.u32 	[%rd3], %r43;
	ld.global.u32 	%r44, [%rd1];
	ld.global.u32 	%r45, [%rd2];
	add.s32 	%r46, %r45, %r44;
	add.s32 	%r47, %r46, 1;
	st.global.u32 	[%rd3], %r47;
	ld.global.u32 	%r48, [%rd1];
	ld.global.u32 	%r49, [%rd2];
	add.s32 	%r50, %r49, %r48;
	add.s32 	%r51, %r50, 1;
	st.global.u32 	[%rd3], %r51;
	ld.global.u32 	%r52, [%rd1];
	ld.global.u32 	%r53, [%rd2];
	add.s32 	%r54, %r53, %r52;
	add.s32 	%r55, %r54, 1;
	st.global.u32 	[%rd3], %r55;
	ld.global.u32 	%r56, [%rd1];
	ld.global.u32 	%r57, [%rd2];
	add.s32 	%r58, %r57, %r56;
	add.s32 	%r59, %r58, 1;
	st.global.u32 	[%rd3], %r59;
	ld.global.u32 	%r60, [%rd1];
	ld.global.u32 	%r61, [%rd2];
	add.s32 	%r62, %r61, %r60;
	add.s32 	%r63, %r62, 1;
	st.global.u32 	[%rd3], %r63;
	ld.global.u32 	%r64, [%rd1];
	ld.global.u32 	%r65, [%rd2];
	add.s32 	%r66, %r65, %r64;
	add.s32 	%r67, %r66, 1;
	st.global.u32 	[%rd3], %r67;
	ld.global.u32 	%r68, [%rd1];
	ld.global.u32 	%r69, [%rd2];
	add.s32 	%r70, %r69, %r68;
	add.s32 	%r71, %r70, 1;
	st.global.u32 	[%rd3], %r71;
	ld.global.u32 	%r72, [%rd1];
	ld.global.u32 	%r73, [%rd2];
	add.s32 	%r74, %r73, %r72;
	add.s32 	%r75, %r74, 1;
	st.global.u32 	[%rd3], %r75;
	ld.global.u32 	%r76, [%rd1];
	ld.global.u32 	%r77, [%rd2];
	add.s32 	%r78, %r77, %r76;
	add.s32 	%r79, %r78, 1;
	st.global.u32 	[%rd3], %r79;
	add.s32 	%r132, %r132, 16;
	setp.ne.s32 	%p3, %r132, 0;
	@%p3 bra 	$L__BB5_3;
$L__BB5_4:
	setp.eq.s32 	%p4, %r1, 0;
	@%p4 bra 	$L__BB5_13;
	and.b32  	%r5, %r10, 7;
	setp.lt.u32 	%p5, %r1, 8;
	@%p5 bra 	$L__BB5_7;
	ld.global.u32 	%r80, [%rd1];
	ld.global.u32 	%r81, [%rd2];
	add.s32 	%r82, %r81, %r80;
	add.s32 	%r83, %r82, 1;
	st.global.u32 	[%rd3], %r83;
	ld.global.u32 	%r84, [%rd1];
	ld.global.u32 	%r85, [%rd2];
	add.s32 	%r86, %r85, %r84;
	add.s32 	%r87, %r86, 1;
	st.global.u32 	[%rd3], %r87;
	ld.global.u32 	%r88, [%rd1];
	ld.global.u32 	%r89, [%rd2];
	add.s32 	%r90, %r89, %r88;
	add.s32 	%r91, %r90, 1;
	st.global.u32 	[%rd3], %r91;
	ld.global.u32 	%r92, [%rd1];
	ld.global.u32 	%r93, [%rd2];
	add.s32 	%r94, %r93, %r92;
	add.s32 	%r95, %r94, 1;
	st.global.u32 	[%rd3], %r95;
	ld.global.u32 	%r96, [%rd1];
	ld.global.u32 	%r97, [%rd2];
	add.s32 	%r98, %r97, %r96;
	add.s32 	%r99, %r98, 1;
	st.global.u32 	[%rd3], %r99;
	ld.global.u32 	%r100, [%rd1];
	ld.global.u32 	%r101, [%rd2];
	add.s32 	%r102, %r101, %r100;
	add.s32 	%r103, %r102, 1;
	st.global.u32 	[%rd3], %r103;
	ld.global.u32 	%r104, [%rd1];
	ld.global.u32 	%r105, [%rd2];
	add.s32 	%r106, %r105, %r104;
	add.s32 	%r107, %r106, 1;
	st.global.u32 	[%rd3], %r107;
	ld.global.u32 	%r108, [%rd1];
	ld.global.u32 	%r109, [%rd2];
	add.s32 	%r110, %r109, %r108;
	add.s32 	%r111, %r110, 1;
	st.global.u32 	[%rd3], %r111;
$L__BB5_7:
	setp.eq.s32 	%p6, %r5, 0;
	@%p6 bra 	$L__BB5_13;
	and.b32  	%r6, %r10, 3;
	setp.lt.u32 	%p7, %r5, 4;
	@%p7 bra 	$L__BB5_10;
	ld.global.u32 	%r112, [%rd1];
	ld.global.u32 	%r113, [%rd2];
	add.s32 	%r114, %r113, %r112;
	add.s32 	%r115, %r114, 1;
	st.global.u32 	[%rd3], %r115;
	ld.global.u32 	%r116, [%rd1];
	ld.global.u32 	%r117, [%rd2];
	add.s32 	%r118, %r117, %r116;
	add.s32 	%r119, %r118, 1;
	st.global.u32 	[%rd3], %r119;
	ld.global.u32 	%r120, [%rd1];
	ld.global.u32 	%r121, [%rd2];
	add.s32 	%r122, %r121, %r120;
	add.s32 	%r123, %r122, 1;
	st.global.u32 	[%rd3], %r123;
	ld.global.u32 	%r124, [%rd1];
	ld.global.u32 	%r125, [%rd2];
	add.s32 	%r126, %r125, %r124;
	add.s32 	%r127, %r126, 1;
	st.global.u32 	[%rd3], %r127;
$L__BB5_10:
	setp.eq.s32 	%p8, %r6, 0;
	@%p8 bra 	$L__BB5_13;
	neg.s32 	%r133, %r6;
$L__BB5_12:
	.pragma "nounroll";
	ld.global.u32 	%r128, [%rd1];
	ld.global.u32 	%r129, [%rd2];
	add.s32 	%r130, %r129, %r128;
	add.s32 	%r131, %r130, 1;
	st.global.u32 	[%rd3], %r131;
	add.s32 	%r133, %r133, 1;
	setp.ne.s32 	%p9, %r133, 0;
	@%p9 bra 	$L__BB5_12;
$L__BB5_13:
	ret;

}
	// .globl	_Z11addKernel07PiS_S_i
.visible .entry _Z11addKernel07PiS_S_i(
	.param .u64 .ptr .align 1 _Z11addKernel07PiS_S_i_param_0,
	.param .u64 .ptr .align 1 _Z11addKernel07PiS_S_i_param_1,
	.param .u64 .ptr .align 1 _Z11addKernel07PiS_S_i_param_2,
	.param .u32 _Z11addKernel07PiS_S_i_param_3
)
{
	.reg .pred 	%p<10>;
	.reg .b16 	%rs<2>;
	.reg .b32 	%r<134>;
	.reg .b64 	%rd<11>;
	// demoted variable
	.shared .align 1 .b8 _ZZ11addKernel07PiS_S_iE1s[49152];
	ld.param.u64 	%rd4, [_Z11addKernel07PiS_S_i_param_0];
	ld.param.u64 	%rd5, [_Z11addKernel07PiS_S_i_param_1];
	ld.param.u64 	%rd6, [_Z11addKernel07PiS_S_i_param_2];
	ld.param.u32 	%r10, [_Z11addKernel07PiS_S_i_param_3];
	setp.lt.s32 	%p1, %r10, 1;
	@%p1 bra 	$L__BB6_13;
	mov.u32 	%r11, %tid.x;
	cvta.to.global.u64 	%rd7, %rd5;
	cvta.to.global.u64 	%rd8, %rd6;
	cvta.to.global.u64 	%rd9, %rd4;
	and.b32  	%r12, %r11, 63;
	mov.u32 	%r13, _ZZ11addKernel07PiS_S_iE1s;
	add.s32 	%r14, %r13, %r12;
	mov.b16 	%rs1, 1;
	st.shared.u8 	[%r14], %rs1;
	mul.wide.u32 	%rd10, %r11, 4;
	add.s64 	%rd1, %rd7, %rd10;
	add.s64 	%rd2, %rd8, %rd10;
	add.s64 	%rd3, %rd9, %rd10;
	and.b32  	%r1, %r10, 15;
	setp.lt.u32 	%p2, %r10, 16;
	@%p2 bra 	$L__BB6_4;
	and.b32  	%r15, %r10, 2147483632;
	neg.s32 	%r132, %r15;
$L__BB6_3:
	.pragma "nounroll";
	ld.global.u32 	%r16, [%rd1];
	ld.global.u32 	%r17, [%rd2];
	add.s32 	%r18, %r17, %r16;
	add.s32 	%r19, %r18, 1;
	st.global.u32 	[%rd3], %r19;
	ld.global.u32 	%r20, [%rd1];
	ld.global.u32 	%r21, [%rd2];
	add.s32 	%r22, %r21, %r20;
	add.s32 	%r23, %r22, 1;
	st.global.u32 	[%rd3], %r23;
	ld.global.u32 	%r24, [%rd1];
	ld.global.u32 	%r25, [%rd2];
	add.s32 	%r26, %r25, %r24;
	add.s32 	%r27, %r26, 1;
	st.global.u32 	[%rd3], %r27;
	ld.global.u32 	%r28, [%rd1];
	ld.global.u32 	%r29, [%rd2];
	add.s32 	%r30, %r29, %r28;
	add.s32 	%r31, %r30, 1;
	st.global.u32 	[%rd3], %r31;
	ld.global.u32 	%r32, [%rd1];
	ld.global.u32 	%r33, [%rd2];
	add.s32 	%r34, %r33, %r32;
	add.s32 	%r35, %r34, 1;
	st.global.u32 	[%rd3], %r35;
	ld.global.u32 	%r36, [%rd1];
	ld.global.u32 	%r37, [%rd2];
	add.s32 	%r38, %r37, %r36;
	add.s32 	%r39, %r38, 1;
	st.global.u32 	[%rd3], %r39;
	ld.global.u32 	%r40, [%rd1];
	ld.global.u32 	%r41, [%rd2];
	add.s32 	%r42, %r41, %r40;
	add.s32 	%r43, %r42, 1;
	st.global.u32 	[%rd3], %r43;
	ld.global.u32 	%r44, [%rd1];
	ld.global.u32 	%r45, [%rd2];
	add.s32 	%r46, %r45, %r44;
	add.s32 	%r47, %r46, 1;
	st.global.u32 	[%rd3], %r47;
	ld.global.u32 	%r48, [%rd1];
	ld.global.u32 	%r49, [%rd2];
	add.s32 	%r50, %r49, %r48;
	add.s32 	%r51, %r50, 1;
	st.global.u32 	[%rd3], %r51;
	ld.global.u32 	%r52, [%rd1];
	ld.global.u32 	%r53, [%rd2];
	add.s32 	%r54, %r53, %r52;
	add.s32 	%r55, %r54, 1;
	st.global.u32 	[%rd3], %r55;
	ld.global.u32 	%r56, [%rd1];
	ld.global.u32 	%r57, [%rd2];
	add.s32 	%r58, %r57, %r56;
	add.s32 	%r59, %r58, 1;
	st.global.u32 	[%rd3], %r59;
	ld.global.u32 	%r60, [%rd1];
	ld.global.u32 	%r61, [%rd2];
	add.s32 	%r62, %r61, %r60;
	add.s32 	%r63, %r62, 1;
	st.global.u32 	[%rd3], %r63;
	ld.global.u32 	%r64, [%rd1];
	ld.global.u32 	%r65, [%rd2];
	add.s32 	%r66, %r65, %r64;
	add.s32 	%r67, %r66, 1;
	st.global.u32 	[%rd3], %r67;
	ld.global.u32 	%r68, [%rd1];
	ld.global.u32 	%r69, [%rd2];
	add.s32 	%r70, %r69, %r68;
	add.s32 	%r71, %r70, 1;
	st.global.u32 	[%rd3], %r71;
	ld.global.u32 	%r72, [%rd1];
	ld.global.u32 	%r73, [%rd2];
	add.s32 	%r74, %r73, %r72;
	add.s32 	%r75, %r74, 1;
	st.global.u32 	[%rd3], %r75;
	ld.global.u32 	%r76, [%rd1];
	ld.global.u32 	%r77, [%rd2];
	add.s32 	%r78, %r77, %r76;
	add.s32 	%r79, %r78, 1;
	st.global.u32 	[%rd3], %r79;
	add.s32 	%r132, %r132, 16;
	setp.ne.s32 	%p3, %r132, 0;
	@%p3 bra 	$L__BB6_3;
$L__BB6_4:
	setp.eq.s32 	%p4, %r1, 0;
	@%p4 bra 	$L__BB6_13;
	and.b32  	%r5, %r10, 7;
	setp.lt.u32 	%p5, %r1, 8;
	@%p5 bra 	$L__BB6_7;
	ld.global.u32 	%r80, [%rd1];
	ld.global.u32 	%r81, [%rd2];
	add.s32 	%r82, %r81, %r80;
	add.s32 	%r83, %r82, 1;
	st.global.u32 	[%rd3], %r83;
	ld.global.u32 	%r84, [%rd1];
	ld.global.u32 	%r85, [%rd2];
	add.s32 	%r86, %r85, %r84;
	add.s32 	%r87, %r86, 1;
	st.global.u32 	[%rd3], %r87;
	ld.global.u32 	%r88, [%rd1];
	ld.global.u32 	%r89, [%rd2];
	add.s32 	%r90, %r89, %r88;
	add.s32 	%r91, %r90, 1;
	st.global.u32 	[%rd3], %r91;
	ld.global.u32 	%r92, [%rd1];
	ld.global.u32 	%r93, [%rd2];
	add.s32 	%r94, %r93, %r92;
	add.s32 	%r95, %r94, 1;
	st.global.u32 	[%rd3], %r95;
	ld.global.u32 	%r96, [%rd1];
	ld.global.u32 	%r97, [%rd2];
	add.s32 	%r98, %r97, %r96;
	add.s32 	%r99, %r98, 1;
	st.global.u32 	[%rd3], %r99;
	ld.global.u32 	%r100, [%rd1];
	ld.global.u32 	%r101, [%rd2];
	add.s32 	%r102, %r101, %r100;
	add.s32 	%r103, %r102, 1;
	st.global.u32 	[%rd3], %r103;
	ld.global.u32 	%r104, [%rd1];
	ld.global.u32 	%r105, [%rd2];
	add.s32 	%r106, %r105, %r104;
	add.s32 	%r107, %r106, 1;
	st.global.u32 	[%rd3], %r107;
	ld.global.u32 	%r108, [%rd1];
	ld.global.u32 	%r109, [%rd2];
	add.s32 	%r110, %r109, %r108;
	add.s32 	%r111, %r110, 1;
	st.global.u32 	[%rd3], %r111;
$L__BB6_7:
	setp.eq.s32 	%p6, %r5, 0;
	@%p6 bra 	$L__BB6_13;
	and.b32  	%r6, %r10, 3;
	setp.lt.u32 	%p7, %r5, 4;
	@%p7 bra 	$L__BB6_10;
	ld.global.u32 	%r112, [%rd1];
	ld.global.u32 	%r113, [%rd2];
	add.s32 	%r114, %r113, %r112;
	add.s32 	%r115, %r114, 1;
	st.global.u32 	[%rd3], %r115;
	ld.global.u32 	%r116, [%rd1];
	ld.global.u32 	%r117, [%rd2];
	add.s32 	%r118, %r117, %r116;
	add.s32 	%r119, %r118, 1;
	st.global.u32 	[%rd3], %r119;
	ld.global.u32 	%r120, [%rd1];
	ld.global.u32 	%r121, [%rd2];
	add.s32 	%r122, %r121, %r120;
	add.s32 	%r123, %r122, 1;
	st.global.u32 	[%rd3], %r123;
	ld.global.u32 	%r124, [%rd1];
	ld.global.u32 	%r125, [%rd2];
	add.s32 	%r126, %r125, %r124;
	add.s32 	%r127, %r126, 1;
	st.global.u32 	[%rd3], %r127;
$L__BB6_10:
	setp.eq.s32 	%p8, %r6, 0;
	@%p8 bra 	$L__BB6_13;
	neg.s32 	%r133, %r6;
$L__BB6_12:
	.pragma "nounroll";
	ld.global.u32 	%r128, [%rd1];
	ld.global.u32 	%r129, [%rd2];
	add.s32 	%r130, %r129, %r128;
	add.s32 	%r131, %r130, 1;
	st.global.u32 	[%rd3], %r131;
	add.s32 	%r133, %r133, 1;
	setp.ne.s32 	%p9, %r133, 0;
	@%p9 bra 	$L__BB6_12;
$L__BB6_13:
	ret;

}
	// .globl	_Z11addKernel08PiS_S_i
.visible .entry _Z11addKernel08PiS_S_i(
	.param .u64 .ptr .align 1 _Z11addKernel08PiS_S_i_param_0,
	.param .u64 .ptr .align 1 _Z11addKernel08PiS_S_i_param_1,
	.param .u64 .ptr .align 1 _Z11addKernel08PiS_S_i_param_2,
	.param .u32 _Z11addKernel08PiS_S_i_param_3
)
{
	.reg .pred 	%p<10>;
	.reg .b16 	%rs<2>;
	.reg .b32 	%r<134>;
	.reg .b64 	%rd<11>;
	// demoted variable
	.shared .align 1 .b8 _ZZ11addKernel08PiS_S_iE1s[32768];
	ld.param.u64 	%rd4, [_Z11addKernel08PiS_S_i_param_0];
	ld.param.u64 	%rd5, [_Z11addKernel08PiS_S_i_param_1];
	ld.param.u64 	%rd6, [_Z11addKernel08PiS_S_i_param_2];
	ld.param.u32 	%r10, [_Z11addKernel08PiS_S_i_param_3];
	setp.lt.s32 	%p1, %r10, 1;
	@%p1 bra 	$L__BB7_13;
	mov.u32 	%r11, %tid.x;
	cvta.to.global.u64 	%rd7, %rd5;
	cvta.to.global.u64 	%rd8, %rd6;
	cvta.to.global.u64 	%rd9, %rd4;
	and.b32  	%r12, %r11, 63;
	mov.u32 	%r13, _ZZ11addKernel08PiS_S_iE1s;
	add.s32 	%r14, %r13, %r12;
	mov.b16 	%rs1, 1;
	st.shared.u8 	[%r14], %rs1;
	mul.wide.u32 	%rd10, %r11, 4;
	add.s64 	%rd1, %rd7, %rd10;
	add.s64 	%rd2, %rd8, %rd10;
	add.s64 	%rd3, %rd9, %rd10;
	and.b32  	%r1, %r10, 15;
	setp.lt.u32 	%p2, %r10, 16;
	@%p2 bra 	$L__BB7_4;
	and.b32  	%r15, %r10, 2147483632;
	neg.s32 	%r132, %r15;
$L__BB7_3:
	.pragma "nounroll";
	ld.global.u32 	%r16, [%rd1];
	ld.global.u32 	%r17, [%rd2];
	add.s32 	%r18, %r17, %r16;
	add.s32 	%r19, %r18, 1;
	st.global.u32 	[%rd3], %r19;
	ld.global.u32 	%r20, [%rd1];
	ld.global.u32 	%r21, [%rd2];
	add.s32 	%r22, %r21, %r20;
	add.s32 	%r23, %r22, 1;
	st.global.u32 	[%rd3], %r23;
	ld.global.u32 	%r24, [%rd1];
	ld.global.u32 	%r25, [%rd2];
	add.s32 	%r26, %r25, %r24;
	add.s32 	%r27, %r26, 1;
	st.global.u32 	[%rd3], %r27;
	ld.global.u32 	%r28, [%rd1];
	ld.global.u32 	%r29, [%rd2];
	add.s32 	%r30, %r29, %r28;
	add.s32 	%r31, %r30, 1;
	st.global.u32 	[%rd3], %r31;
	ld.global.u32 	%r32, [%rd1];
	ld.global.u32 	%r33, [%rd2];
	add.s32 	%r34, %r33, %r32;
	add.s32 	%r35, %r34, 1;
	st.global.u32 	[%rd3], %r35;
	ld.global.u32 	%r36, [%rd1];
	ld.global.u32 	%r37, [%rd2];
	add.s32 	%r38, %r37, %r36;
	add.s32 	%r39, %r38, 1;
	st.global.u32 	[%rd3], %r39;
	ld.global.u32 	%r40, [%rd1];
	ld.global.u32 	%r41, [%rd2];
	add.s32 	%r42, %r41, %r40;
	add.s32 	%r43, %r42, 1;
	st.global.u32 	[%rd3], %r43;
	ld.global.u32 	%r44, [%rd1];
	ld.global.u32 	%r45, [%rd2];
	add.s32 	%r46, %r45, %r44;
	add.s32 	%r47, %r46, 1;
	st.global.u32 	[%rd3], %r47;
	ld.global.u32 	%r48, [%rd1];
	ld.global.u32 	%r49, [%rd2];
	add.s32 	%r50, %r49, %r48;
	add.s32 	%r51, %r50, 1;
	st.global.u32 	[%rd3], %r51;
	ld.global.u32 	%r52, [%rd1];
	ld.global.u32 	%r53, [%rd2];
	add.s32 	%r54, %r53, %r52;
	add.s32 	%r55, %r54, 1;
	st.global.u32 	[%rd3], %r55;
	ld.global.u32 	%r56, [%rd1];
	ld.global.u32 	%r57, [%rd2];
	add.s32 	%r58, %r57, %r56;
	add.s32 	%r59, %r58, 1;
	st.global.u32 	[%rd3], %r59;
	ld.global.u32 	%r60, [%rd1];
	ld.global.u32 	%r61, [%rd2];
	add.s32 	%r62, %r61, %r60;
	add.s32 	%r63, %r62, 1;
	st.global.u32 	[%rd3], %r63;
	ld.global.u32 	%r64, [%rd1];
	ld.global.u32 	%r65, [%rd2];
	add.s32 	%r66, %r65, %r64;
	add.s32 	%r67, %r66, 1;
	st.global.u32 	[%rd3], %r67;
	ld.global.u32 	%r68, [%rd1];
	ld.global.u32 	%r69, [%rd2];
	add.s32 	%r70, %r69, %r68;
	add.s32 	%r71, %r70, 1;
	st.global.u32 	[%rd3], %r71;
	ld.global.u32 	%r72, [%rd1];
	ld.global.u32 	%r73, [%rd2];
	add.s32 	%r74, %r73, %r72;
	add.s32 	%r75, %r74, 1;
	st.global.u32 	[%rd3], %r75;
	ld.global.u32 	%r76, [%rd1];
	ld.global.u32 	%r77, [%rd2];
	add.s32 	%r78, %r77, %r76;
	add.s32 	%r79, %r78, 1;
	st.global.u32 	[%rd3], %r79;
	add.s32 	%r132, %r132, 16;
	setp.ne.s32 	%p3, %r132, 0;
	@%p3 bra 	$L__BB7_3;
$L__BB7_4:
	setp.eq.s32 	%p4, %r1, 0;
	@%p4 bra 	$L__BB7_13;
	and.b32  	%r5, %r10, 7;
	setp.lt.u32 	%p5, %r1, 8;
	@%p5 bra 	$L__BB7_7;
	ld.global.u32 	%r80, [%rd1];
	ld.global.u32 	%r81, [%rd2];
	add.s32 	%r82, %r81, %r80;
	add.s32 	%r83, %r82, 1;
	st.global.u32 	[%rd3], %r83;
	ld.global.u32 	%r84, [%rd1];
	ld.global.u32 	%r85, [%rd2];
	add.s32 	%r86, %r85, %r84;
	add.s32 	%r87, %r86, 1;
	st.global.u32 	[%rd3], %r87;
	ld.global.u32 	%r88, [%rd1];
	ld.global.u32 	%r89, [%rd2];
	add.s32 	%r90, %r89, %r88;
	add.s32 	%r91, %r90, 1;
	st.global.u32 	[%rd3], %r91;
	ld.global.u32 	%r92, [%rd1];
	ld.global.u32 	%r93, [%rd2];
	add.s32 	%r94, %r93, %r92;
	add.s32 	%r95, %r94, 1;
	st.global.u32 	[%rd3], %r95;
	ld.global.u32 	%r96, [%rd1];
	ld.global.u32 	%r97, [%rd2];
	add.s32 	%r98, %r97, %r96;
	add.s32 	%r99, %r98, 1;
	st.global.u32 	[%rd3], %r99;
	ld.global.u32 	%r100, [%rd1];
	ld.global.u32 	%r101, [%rd2];
	add.s32 	%r102, %r101, %r100;
	add.s32 	%r103, %r102, 1;
	st.global.u32 	[%rd3], %r103;
	ld.global.u32 	%r104, [%rd1];
	ld.global.u32 	%r105, [%rd2];
	add.s32 	%r106, %r105, %r104;
	add.s32 	%r107, %r106, 1;
	st.global.u32 	[%rd3], %r107;
	ld.global.u32 	%r108, [%rd1];
	ld.global.u32 	%r109, [%rd2];
	add.s32 	%r110, %r109, %r108;
	add.s32 	%r111, %r110, 1;
	st.global.u32 	[%rd3], %r111;
$L__BB7_7:
	setp.eq.s32 	%p6, %r5, 0;
	@%p6 bra 	$L__BB7_13;
	and.b32  	%r6, %r10, 3;
	setp.lt.u32 	%p7, %r5, 4;
	@%p7 bra 	$L__BB7_10;
	ld.global.u32 	%r112, [%rd1];
	ld.global.u32 	%r113, [%rd2];
	add.s32 	%r114, %r113, %r112;
	add.s32 	%r115, %r114, 1;
	st.global.u32 	[%rd3], %r115;
	ld.global.u32 	%r116, [%rd1];
	ld.global.u32 	%r117, [%rd2];
	add.s32 	%r118, %r117, %r116;
	add.s32 	%r119, %r118, 1;
	st.global.u32 	[%rd3], %r119;
	ld.global.u32 	%r120, [%rd1];
	ld.global.u32 	%r121, [%rd2];
	add.s32 	%r122, %r121, %r120;
	add.s32 	%r123, %r122, 1;
	st.global.u32 	[%rd3], %r123;
	ld.global.u32 	%r124, [%rd1];
	ld.global.u32 	%r125, [%rd2];
	add.s32 	%r126, %r125, %r124;
	add.s32 	%r127, %r126, 1;
	st.global.u32 	[%rd3], %r127;
$L__BB7_10:
	setp.eq.s32 	%p8, %r6, 0;
	@%p8 bra 	$L__BB7_13;
	neg.s32 	%r133, %r6;
$L__BB7_12:
	.pragma "nounroll";
	ld.global.u32 	%r128, [%rd1];
	ld.global.u32 	%r129, [%rd2];
	add.s32 	%r130, %r129, %r128;
	add.s32 	%r131, %r130, 1;
	st.global.u32 	[%rd3], %r131;
	add.s32 	%r133, %r133, 1;
	setp.ne.s32 	%p9, %r133, 0;
	@%p9 bra 	$L__BB7_12;
$L__BB7_13:
	ret;

}
	// .globl	_Z11addKernel09PiS_S_i
.visible .entry _Z11addKernel09PiS_S_i(
	.param .u64 .ptr .align 1 _Z11addKernel09PiS_S_i_param_0,
	.param .u64 .ptr .align 1 _Z11addKernel09PiS_S_i_param_1,
	.param .u64 .ptr .align 1 _Z11addKernel09PiS_S_i_param_2,
	.param .u32 _Z11addKernel09PiS_S_i_param_3
)
{
	.reg .pred 	%p<10>;
	.reg .b16 	%rs<2>;
	.reg .b32 	%r<134>;
	.reg .b64 	%rd<11>;
	// demoted variable
	.shared .align 1 .b8 _ZZ11addKernel09PiS_S_iE1s[40960];
	ld.param.u64 	%rd4, [_Z11addKernel09PiS_S_i_param_0];
	ld.param.u64 	%rd5, [_Z11addKernel09PiS_S_i_param_1];
	ld.param.u64 	%rd6, [_Z11addKernel09PiS_S_i_param_2];
	ld.param.u32 	%r10, [_Z11addKernel09PiS_S_i_param_3];
	setp.lt.s32 	%p1, %r10, 1;
	@%p1 bra 	$L__BB8_13;
	mov.u32 	%r11, %tid.x;
	cvta.to.global.u64 	%rd7, %rd5;
	cvta.to.global.u64 	%rd8, %rd6;
	cvta.to.global.u64 	%rd9, %rd4;
	and.b32  	%r12, %r11, 63;
	mov.u32 	%r13, _ZZ11addKernel09PiS_S_iE1s;
	add.s32 	%r14, %r13, %r12;
	mov.b16 	%rs1, 1;
	st.shared.u8 	[%r14], %rs1;
	mul.wide.u32 	%rd10, %r11, 4;
	add.s64 	%rd1, %rd7, %rd10;
	add.s64 	%rd2, %rd8, %rd10;
	add.s64 	%rd3, %rd9, %rd10;
	and.b32  	%r1, %r10, 15;
	setp.lt.u32 	%p2, %r10, 16;
	@%p2 bra 	$L__BB8_4;
	and.b32  	%r15, %r10, 2147483632;
	neg.s32 	%r132, %r15;
$L__BB8_3:
	.pragma "nounroll";
	ld.global.u32 	%r16, [%rd1];
	ld.global.u32 	%r17, [%rd2];
	add.s32 	%r18, %r17, %r16;
	add.s32 	%r19, %r18, 1;
	st.global.u32 	[%rd3], %r19;
	ld.global.u32 	%r20, [%rd1];
	ld.global.u32 	%r21, [%rd2];
	add.s32 	%r22, %r21, %r20;
	add.s32 	%r23, %r22, 1;
	st.global.u32 	[%rd3], %r23;
	ld.global.u32 	%r24, [%rd1];
	ld.global.u32 	%r25, [%rd2];
	add.s32 	%r26, %r25, %r24;
	add.s32 	%r27, %r26, 1;
	st.global.u32 	[%rd3], %r27;
	ld.global.u32 	%r28, [%rd1];
	ld.global.u32 	%r29, [%rd2];
	add.s32 	%r30, %r29, %r28;
	add.s32 	%r31, %r30, 1;
	st.global.u32 	[%rd3], %r31;
	ld.global.u32 	%r32, [%rd1];
	ld.global.u32 	%r33, [%rd2];
	add.s32 	%r34, %r33, %r32;
	add.s32 	%r35, %r34, 1;
	st.global.u32 	[%rd3], %r35;
	ld.global.u32 	%r36, [%rd1];
	ld.global.u32 	%r37, [%rd2];
	add.s32 	%r38, %r37, %r36;
	add.s32 	%r39, %r38, 1;
	st.global.u32 	[%rd3], %r39;
	ld.global.u32 	%r40, [%rd1];
	ld.global.u32 	%r41, [%rd2];
	add.s32 	%r42, %r41, %r40;
	add.s32 	%r43, %r42, 1;
	st.global.u32 	[%rd3], %r43;
	ld.global.u32 	%r44, [%rd1];
	ld.global.u32 	%r45, [%rd2];
	add.s32 	%r46, %r45, %r44;
	add.s32 	%r47, %r46, 1;
	st.global.u32 	[%rd3], %r47;
	ld.global.u32 	%r48, [%rd1];
	ld.global.u32 	%r49, [%rd2];
	add.s32 	%r50, %r49, %r48;
	add.s32 	%r51, %r50, 1;
	st.global.u32 	[%rd3], %r51;
	ld.global.u32 	%r52, [%rd1];
	ld.global.u32 	%r53, [%rd2];
	add.s32 	%r54, %r53, %r52;
	add.s32 	%r55, %r54, 1;
	st.global.u32 	[%rd3], %r55;
	ld.global.u32 	%r56, [%rd1];
	ld.global.u32 	%r57, [%rd2];
	add.s32 	%r58, %r57, %r56;
	add.s32 	%r59, %r58, 1;
	st.global.u32 	[%rd3], %r59;
	ld.global.u32 	%r60, [%rd1];
	ld.global.u32 	%r61, [%rd2];
	add.s32 	%r62, %r61, %r60;
	add.s32 	%r63, %r62, 1;
	st.global.u32 	[%rd3], %r63;
	ld.global.u32 	%r64, [%rd1];
	ld.global.u32 	%r65, [%rd2];
	add.s32 	%r66, %r65, %r64;
	add.s32 	%r67, %r66, 1;
	st.global.u32 	[%rd3], %r67;
	ld.global.u32 	%r68, [%rd1];
	ld.global.u32 	%r69, [%rd2];
	add.s32 	%r70, %r69, %r68;
	add.s32 	%r71, %r70, 1;
	st.global.u32 	[%rd3], %r71;
	ld.global.u32 	%r72, [%rd1];
	ld.global.u32 	%r73, [%rd2];
	add.s32 	%r74, %r73, %r72;
	add.s32 	%r75, %r74, 1;
	st.global.u32 	[%rd3], %r75;
	ld.global.u32 	%r76, [%rd1];
	ld.global.u32 	%r77, [%rd2];
	add.s32 	%r78, %r77, %r76;
	add.s32 	%r79, %r78, 1;
	st.global.u32 	[%rd3], %r79;
	add.s32 	%r132, %r132, 16;
	setp.ne.s32 	%p3, %r132, 0;
	@%p3 bra 	$L__BB8_3;
$L__BB8_4:
	setp.eq.s32 	%p4, %r1, 0;
	@%p4 bra 	$L__BB8_13;
	and.b32  	%r5, %r10, 7;
	setp.lt.u32 	%p5, %r1, 8;
	@%p5 bra 	$L__BB8_7;
	ld.global.u32 	%r80, [%rd1];
	ld.global.u32 	%r81, [%rd2];
	add.s32 	%r82, %r81, %r80;
	add.s32 	%r83, %r82, 1;
	st.global.u32 	[%rd3], %r83;
	ld.global.u32 	%r84, [%rd1];
	ld.global.u32 	%r85, [%rd2];
	add.s32 	%r86, %r85, %r84;
	add.s32 	%r87, %r86, 1;
	st.global.u32 	[%rd3], %r87;
	ld.global.u32 	%r88, [%rd1];
	ld.global.u32 	%r89, [%rd2];
	add.s32 	%r90, %r89, %r88;
	add.s32 	%r91, %r90, 1;
	st.global.u32 	[%rd3], %r91;
	ld.global.u32 	%r92, [%rd1];
	ld.global.u32 	%r93, [%rd2];
	add.s32 	%r94, %r93, %r92;
	add.s32 	%r95, %r94, 1;
	st.global.u32 	[%rd3], %r95;
	ld.global.u32 	%r96, [%rd1];
	ld.global.u32 	%r97, [%rd2];
	add.s32 	%r98, %r97, %r96;
	add.s32 	%r99, %r98, 1;
	st.global.u32 	[%rd3], %r99;
	ld.global.u32 	%r100, [%rd1];
	ld.global.u32 	%r101, [%rd2];
	add.s32 	%r102, %r101, %r100;
	add.s32 	%r103, %r102, 1;
	st.global.u32 	[%rd3], %r103;
	ld.global.u32 	%r104, [%rd1];
	ld.global.u32 	%r105, [%rd2];
	add.s32 	%r106, %r105, %r104;
	add.s32 	%r107, %r106, 1;
	st.global.u32 	[%rd3], %r107;
	ld.global.u32 	%r108, [%rd1];
	ld.global.u32 	%r109, [%rd2];
	add.s32 	%r110, %r109, %r108;
	add.s32 	%r111, %r110, 1;
	st.global.u32 	[%rd3], %r111;
$L__BB8_7:
	setp.eq.s32 	%p6, %r5, 0;
	@%p6 bra 	$L__BB8_13;
	and.b32  	%r6, %r10, 3;
	setp.lt.u32 	%p7, %r5, 4;
	@%p7 bra 	$L__BB8_10;
	ld.global.u32 	%r112, [%rd1];
	ld.global.u32 	%r113, [%rd2];
	add.s32 	%r114, %r113, %r112;
	add.s32 	%r115, %r114, 1;
	st.global.u32 	[%rd3], %r115;
	ld.global.u32 	%r116, [%rd1];
	ld.global.u32 	%r117, [%rd2];
	add.s32 	%r118, %r117, %r116;
	add.s32 	%r119, %r118, 1;
	st.global.u32 	[%rd3], %r119;
	ld.global.u32 	%r120, [%rd1];
	ld.global.u32 	%r121, [%rd2];
	add.s32 	%r122, %r121, %r120;
	add.s32 	%r123, %r122, 1;
	st.global.u32 	[%rd3], %r123;
	ld.global.u32 	%r124, [%rd1];
	ld.global.u32 	%r125, [%rd2];
	add.s32 	%r126, %r125, %r124;
	add.s32 	%r127, %r126, 1;
	st.global.u32 	[%rd3], %r127;
$L__BB8_10:
	setp.eq.s32 	%p8, %r6, 0;
	@%p8 bra 	$L__BB8_13;
	neg.s32 	%r133, %r6;
$L__BB8_12:
	.pragma "nounroll";
	ld.global.u32 	%r128, [%rd1];
	ld.global.u32 	%r129, [%rd2];
	add.s32 	%r130, %r129, %r128;
	add.s32 	%r131, %r130, 1;
	st.global.u32 	[%rd3], %r131;
	add.s32 	%r133, %r133, 1;
	setp.ne.s32 	%p9, %r133, 0;
	@%p9 bra 	$L__BB8_12;
$L__BB8_13:
	ret;

}
	// .globl	_Z11addKernel10PiS_S_i
.visible .entry _Z11addKernel10PiS_S_i(
	.param .u64 .ptr .align 1 _Z11addKernel10PiS_S_i_param_0,
	.param .u64 .ptr .align 1 _Z11addKernel10PiS_S_i_param_1,
	.param .u64 .ptr .align 1 _Z11addKernel10PiS_S_i_param_2,
	.param .u32 _Z11addKernel10PiS_S_i_param_3
)
{
	.reg .pred 	%p<10>;
	.reg .b16 	%rs<2>;
	.reg .b32 	%r<134>;
	.reg .b64 	%rd<11>;
	// demoted variable
	.shared .align 1 .b8 _ZZ11addKernel10PiS_S_iE1s[16384];
	ld.param.u64 	%rd4, [_Z11addKernel10PiS_S_i_param_0];
	ld.param.u64 	%rd5, [_Z11addKernel10PiS_S_i_param_1];
	ld.param.u64 	%rd6, [_Z11addKernel10PiS_S_i_param_2];
	ld.param.u32 	%r10, [_Z11addKernel10PiS_S_i_param_3];
	setp.lt.s32 	%p1, %r10, 1;
	@%p1 bra 	$L__BB9_13;
	mov.u32 	%r11, %tid.x;
	cvta.to.global.u64 	%rd7, %rd5;
	cvta.to.global.u64 	%rd8, %rd6;
	cvta.to.global.u64 	%rd9, %rd4;
	and.b32  	%r12, %r11, 63;
	mov.u32 	%r13, _ZZ11addKernel10PiS_S_iE1s;
	add.s32 	%r14, %r13, %r12;
	mov.b16 	%rs1, 1;
	st.shared.u8 	[%r14], %rs1;
	mul.wide.u32 	%rd10, %r11, 4;
	add.s64 	%rd1, %rd7, %rd10;
	add.s64 	%rd2, %rd8, %rd10;
	add.s64 	%rd3, %rd9, %rd10;
	and.b32  	%r1, %r10, 15;
	setp.lt.u32 	%p2, %r10, 16;
	@%p2 bra 	$L__BB9_4;
	and.b32  	%r15, %r10, 2147483632;
	neg.s32 	%r132, %r15;
$L__BB9_3:
	.pragma "nounroll";
	ld.global.u32 	%r16, [%rd1];
	ld.global.u32 	%r17, [%rd2];
	add.s32 	%r18, %r17, %r16;
	add.s32 	%r19, %r18, 1;
	st.global.u32 	[%rd3], %r19;
	ld.global.u32 	%r20, [%rd1];
	ld.global.u32 	%r21, [%rd2];
	add.s32 	%r22, %r21, %r20;
	add.s32 	%r23, %r22, 1;
	st.global.u32 	[%rd3], %r23;
	ld.global.u32 	%r24, [%rd1];
	ld.global.u32 	%r25, [%rd2];
	add.s32 	%r26, %r25, %r24;
	add.s32 	%r27, %r26, 1;
	st.global.u32 	[%rd3], %r27;
	ld.global.u32 	%r28, [%rd1];
	ld.global.u32 	%r29, [%rd2];
	add.s32 	%r30, %r29, %r28;
	add.s32 	%r31, %r30, 1;
	st.global.u32 	[%rd3], %r31;
	ld.global.u32 	%r32, [%rd1];
	ld.global.u32 	%r33, [%rd2];
	add.s32 	%r34, %r33, %r32;
	add.s32 	%r35, %r34, 1;
	st.global.u32 	[%rd3], %r35;
	ld.global.u32 	%r36, [%rd1];
	ld.global.u32 	%r37, [%rd2];
	add.s32 	%r38, %r37, %r36;
	add.s32 	%r39, %r38, 1;
	st.global.u32 	[%rd3], %r39;
	ld.global.u32 	%r40, [%rd1];
	ld.global.u32 	%r41, [%rd2];
	add.s32 	%r42, %r41, %r40;
	add.s32 	%r43, %r42, 1;
	st.global.u32 	[%rd3], %r43;
	ld.global.u32 	%r44, [%rd1];
	ld.global.u32 	%r45, [%rd2];
	add.s32 	%r46, %r45, %r44;
	add.s32 	%r47, %r46, 1;
	st.global.u32 	[%rd3], %r47;
	ld.global.u32 	%r48, [%rd1];
	ld.global.u32 	%r49, [%rd2];
	add.s32 	%r50, %r49, %r48;
	add.s32 	%r51, %r50, 1;
	st.global.u32 	[%rd3], %r51;
	ld.global.u32 	%r52, [%rd1];
	ld.global.u32 	%r53, [%rd2];
	add.s32 	%r54, %r53, %r52;
	add.s32 	%r55, %r54, 1;
	st.global.u32 	[%rd3], %r55;
	ld.global.u32 	%r56, [%rd1];
	ld.global.u32 	%r57, [%rd2];
	add.s32 	%r58, %r57, %r56;
	add.s32 	%r59, %r58, 1;
	st.global.u32 	[%rd3], %r59;
	ld.global.u32 	%r60, [%rd1];
	ld.global.u32 	%r61, [%rd2];
	add.s32 	%r62, %r61, %r60;
	add.s32 	%r63, %r62, 1;
	st.global.u32 	[%rd3], %r63;
	ld.global.u32 	%r64, [%rd1];
	ld.global.u32 	%r65, [%rd2];
	add.s32 	%r66, %r65, %r64;
	add.s32 	%r67, %r66, 1;
	st.global.u32 	[%rd3], %r67;
	ld.global.u32 	%r68, [%rd1];
	ld.global.u32 	%r69, [%rd2];
	add.s32 	%r70, %r69, %r68;
	add.s32 	%r71, %r70, 1;
	st.global.u32 	[%rd3], %r71;
	ld.global.u32 	%r72, [%rd1];
	ld.global.u32 	%r73, [%rd2];
	add.s32 	%r74, %r73, %r72;
	add.s32 	%r75, %r74, 1;
	st.global.u32 	[%rd3], %r75;
	ld.global.u32 	%r76, [%rd1];
	ld.global.u32 	%r77, [%rd2];
	add.s32 	%r78, %r77, %r76;
	add.s32 	%r79, %r78, 1;
	st.global.u32 	[%rd3], %r79;
	add.s32 	%r132, %r132, 16;
	setp.ne.s32 	%p3, %r132, 0;
	@%p3 bra 	$L__BB9_3;
$L__BB9_4:
	setp.eq.s32 	%p4, %r1, 0;
	@%p4 bra 	$L__BB9_13;
	and.b32  	%r5, %r10, 7;
	setp.lt.u32 	%p5, %r1, 8;
	@%p5 bra 	$L__BB9_7;
	ld.global.u32 	%r80, [%rd1];
	ld.global.u32 	%r81, [%rd2];
	add.s32 	%r82, %r81, %r80;
	add.s32 	%r83, %r82, 1;
	st.global.u32 	[%rd3], %r83;
	ld.global.u32 	%r84, [%rd1];
	ld.global.u32 	%r85, [%rd2];
	add.s32 	%r86, %r85, %r84;
	add.s32 	%r87, %r86, 1;
	st.global.u32 	[%rd3], %r87;
	ld.global.u32 	%r88, [%rd1];
	ld.global.u32 	%r89, [%rd2];
	add.s32 	%r90, %r89, %r88;
	add.s32 	%r91, %r90, 1;
	st.global.u32 	[%rd3], %r91;
	ld.global.u32 	%r92, [%rd1];
	ld.global.u32 	%r93, [%rd2];
	add.s32 	%r94, %r93, %r92;
	add.s32 	%r95, %r94, 1;
	st.global.u32 	[%rd3], %r95;
	ld.global.u32 	%r96, [%rd1];
	ld.global.u32 	%r97, [%rd2];
	add.s32 	%r98, %r97, %r96;
	add.s32 	%r99, %r98, 1;
	st.global.u32 	[%rd3], %r99;
	ld.global.u32 	%r100, [%rd1];
	ld.global.u32 	%r101, [%rd2];
	add.s32 	%r102, %r101, %r100;
	add.s32 	%r103, %r102, 1;
	st.global.u32 	[%rd3], %r103;
	ld.global.u32 	%r104, [%rd1];
	ld.global.u32 	%r105, [%rd2];
	add.s32 	%r106, %r105, %r104;
	add.s32 	%r107, %r106, 1;
	st.global.u32 	[%rd3], %r107;
	ld.global.u32 	%r108, [%rd1];
	ld.global.u32 	%r109, [%rd2];
	add.s32 	%r110, %r109, %r108;
	add.s32 	%r111, %r110, 1;
	st.global.u32 	[%rd3], %r111;
$L__BB9_7:
	setp.eq.s32 	%p6, %r5, 0;
	@%p6 bra 	$L__BB9_13;
	and.b32  	%r6, %r10, 3;
	setp.lt.u32 	%p7, %r5, 4;
	@%p7 bra 	$L__BB9_10;
	ld.global.u32 	%r112, [%rd1];
	ld.global.u32 	%r113, [%rd2];
	add.s32 	%r114, %r113, %r112;
	add.s32 	%r115, %r114, 1;
	st.global.u32 	[%rd3], %r115;
	ld.global.u32 	%r116, [%rd1];
	ld.global.u32 	%r117, [%rd2];
	add.s32 	%r118, %r117, %r116;
	add.s32 	%r119, %r118, 1;
	st.global.u32 	[%rd3], %r119;
	ld.global.u32 	%r120, [%rd1];
	ld.global.u32 	%r121, [%rd2];
	add.s32 	%r122, %r121, %r120;
	add.s32 	%r123, %r122, 1;
	st.global.u32 	[%rd3], %r123;
	ld.global.u32 	%r124, [%rd1];
	ld.global.u32 	%r125, [%rd2];
	add.s32 	%r126, %r125, %r124;
	add.s32 	%r127, %r126, 1;
	st.global.u32 	[%rd3], %r127;
$L__BB9_10:
	setp.eq.s32 	%p8, %r6, 0;
	@%p8 bra 	$L__BB9_13;
	neg.s32 	%r133, %r6;
$L__BB9_12:
	.pragma "nounroll";
	ld.global.u32 	%r128, [%rd1];
	ld.global.u32 	%r129, [%rd2];
	add.s32 	%r130, %r129, %r128;
	add.s32 	%r131, %r130, 1;
	st.global.u32 	[%rd3], %r131;
	add.s32 	%r133, %r133, 1;
	setp.ne.s32 	%p9, %r133, 0;
	@%p9 bra 	$L__BB9_12;
$L__BB9_13:
	ret;

}
	// .globl	_Z11addKernel11PiS_S_i
.visible .entry _Z11addKernel11PiS_S_i(
	.param .u64 .ptr .align 1 _Z11addKernel11PiS_S_i_param_0,
	.param .u64 .ptr .align 1 _Z11addKernel11PiS_S_i_param_1,
	.param .u64 .ptr .align 1 _Z11addKernel11PiS_S_i_param_2,
	.param .u32 _Z11addKernel11PiS_S_i_param_3
)
{
	.reg .pred 	%p<10>;
	.reg .b16 	%rs<2>;
	.reg .b32 	%r<134>;
	.reg .b64 	%rd<11>;
	// demoted variable
	.shared .align 1 .b8 _ZZ11addKernel11PiS_S_iE1s[8192];
	ld.param.u64 	%rd4, [_Z11addKernel11PiS_S_i_param_0];
	ld.param.u64 	%rd5, [_Z11addKernel11PiS_S_i_param_1];
	ld.param.u64 	%rd6, [_Z11addKernel11PiS_S_i_param_2];
	ld.param.u32 	%r10, [_Z11addKernel11PiS_S_i_param_3];
	setp.lt.s32 	%p1, %r10, 1;
	@%p1 bra 	$L__BB10_13;
	mov.u32 	%r11, %tid.x;
	cvta.to.global.u64 	%rd7, %rd5;
	cvta.to.global.u64 	%rd8, %rd6;
	cvta.to.global.u64 	%rd9, %rd4;
	and.b32  	%r12, %r11, 63;
	mov.u32 	%r13, _ZZ11addKernel11PiS_S_iE1s;
	add.s32 	%r14, %r13, %r12;
	mov.b16 	%rs1, 1;
	st.shared.u8 	[%r14], %rs1;
	mul.wide.u32 	%rd10, %r11, 4;
	add.s64 	%rd1, %rd7, %rd10;
	add.s64 	%rd2, %rd8, %rd10;
	add.s64 	%rd3, %rd9, %rd10;
	and.b32  	%r1, %r10, 15;
	setp.lt.u32 	%p2, %r10, 16;
	@%p2 bra 	$L__BB10_4;
	and.b32  	%r15, %r10, 2147483632;
	neg.s32 	%r132, %r15;
$L__BB10_3:
	.pragma "nounroll";
	ld.global.u32 	%r16, [%rd1];
	ld.global.u32 	%r17, [%rd2];
	add.s32 	%r18, %r17, %r16;
	add.s32 	%r19, %r18, 1;
	st.global.u32 	[%rd3], %r19;
	ld.global.u32 	%r20, [%rd1];
	ld.global.u32 	%r21, [%rd2];
	add.s32 	%r22, %r21, %r20;
	add.s32 	%r23, %r22, 1;
	st.global.u32 	[%rd3], %r23;
	ld.global.u32 	%r24, [%rd1];
	ld.global.u32 	%r25, [%rd2];
	add.s32 	%r26, %r25, %r24;
	add.s32 	%r27, %r26, 1;
	st.global.u32 	[%rd3], %r27;
	ld.global.u32 	%r28, [%rd1];
	ld.global.u32 	%r29, [%rd2];
	add.s32 	%r30, %r29, %r28;
	add.s32 	%r31, %r30, 1;
	st.global.u32 	[%rd3], %r31;
	ld.global.u32 	%r32, [%rd1];
	ld.global.u32 	%r33, [%rd2];
	add.s32 	%r34, %r33, %r32;
	add.s32 	%r35, %r34, 1;
	st.global.u32 	[%rd3], %r35;
	ld.global.u32 	%r36, [%rd1];
	ld.global.u32 	%r37, [%rd2];
	add.s32 	%r38, %r37, %r36;
	add.s32 	%r39, %r38, 1;
	st.global.u32 	[%rd3], %r39;
	ld.global.u32 	%r40, [%rd1];
	ld.global.u32 	%r41, [%rd2];
	add.s32 	%r42, %r41, %r40;
	add.s32 	%r43, %r42, 1;
	st.global.u32 	[%rd3], %r43;
	ld.global.u32 	%r44, [%rd1];
	ld.global.u32 	%r45, [%rd2];
	add.s32 	%r46, %r45, %r44;
	add.s32 	%r47, %r46, 1;
	st.global.u32 	[%rd3], %r47;
	ld.global.u32 	%r48, [%rd1];
	ld.global.u32 	%r49, [%rd2];
	add.s32 	%r50, %r49, %r48;
	add.s32 	%r51, %r50, 1;
	st.global.u32 	[%rd3], %r51;
	ld.global.u32 	%r52, [%rd1];
	ld.global.u32 	%r53, [%rd2];
	add.s32 	%r54, %r53, %r52;
	add.s32 	%r55, %r54, 1;
	st.global.u32 	[%rd3], %r55;
	ld.global.u32 	%r56, [%rd1];
	ld.global.u32 	%r57, [%rd2];
	add.s32 	%r58, %r57, %r56;
	add.s32 	%r59, %r58, 1;
	st.global.u32 	[%rd3], %r59;
	ld.global.u32 	%r60, [%rd1];
	ld.global.u32 	%r61, [%rd2];
	add.s32 	%r62, %r61, %r60;
	add.s32 	%r63, %r62, 1;
	st.global.u32 	[%rd3], %r63;
	ld.global.u32 	%r64, [%rd1];
	ld.global.u32 	%r65, [%rd2];
	add.s32 	%r66, %r65, %r64;
	add.s32 	%r67, %r66, 1;
	st.global.u32 	[%rd3], %r67;
	ld.global.u32 	%r68, [%rd1];
	ld.global.u32 	%r69, [%rd2];
	add.s32 	%r70, %r69, %r68;
	add.s32 	%r71, %r70, 1;
	st.global.u32 	[%rd3], %r71;
	ld.global.u32 	%r72, [%rd1];
	ld.global.u32 	%r73, [%rd2];
	add.s32 	%r74, %r73, %r72;
	add.s32 	%r75, %r74, 1;
	st.global.u32 	[%rd3], %r75;
	ld.global.u32 	%r76, [%rd1];
	ld.global.u32 	%r77, [%rd2];
	add.s32 	%r78, %r77, %r76;
	add.s32 	%r79, %r78, 1;
	st.global.u32 	[%rd3], %r79;
	add.s32 	%r132, %r132, 16;
	setp.ne.s32 	%p3, %r132, 0;
	@%p3 bra 	$L__BB10_3;
$L__BB10_4:
	setp.eq.s32 	%p4, %r1, 0;
	@%p4 bra 	$L__BB10_13;
	and.b32  	%r5, %r10, 7;
	setp.lt.u32 	%p5, %r1, 8;
	@%p5 bra 	$L__BB10_7;
	ld.global.u32 	%r80, [%rd1];
	ld.global.u32 	%r81, [%rd2];
	add.s32 	%r82, %r81, %r80;
	add.s32 	%r83, %r82, 1;
	st.global.u32 	[%rd3], %r83;
	ld.global.u32 	%r84, [%rd1];
	ld.global.u32 	%r85, [%rd2];
	add.s32 	%r86, %r85, %r84;
	add.s32 	%r87, %r86, 1;
	st.global.u32 	[%rd3], %r87;
	ld.global.u32 	%r88, [%rd1];
	ld.global.u32 	%r89, [%rd2];
	add.s32 	%r90, %r89, %r88;
	add.s32 	%r91, %r90, 1;
	st.global.u32 	[%rd3], %r91;
	ld.global.u32 	%r92, [%rd1];
	ld.global.u32 	%r93, [%rd2];
	add.s32 	%r94, %r93, %r92;
	add.s32 	%r95, %r94, 1;
	st.global.u32 	[%rd3], %r95;
	ld.global.u32 	%r96, [%rd1];
	ld.global.u32 	%r97, [%rd2];
	add.s32 	%r98, %r97, %r96;
	add.s32 	%r99, %r98, 1;
	st.global.u32 	[%rd3], %r99;
	ld.global.u32 	%r100, [%rd1];
	ld.global.u32 	%r101, [%rd2];
	add.s32 	%r102, %r101, %r100;
	add.s32 	%r103, %r102, 1;
	st.global.u32 	[%rd3], %r103;
	ld.global.u32 	%r104, [%rd1];
	ld.global.u32 	%r105, [%rd2];
	add.s32 	%r106, %r105, %r104;
	add.s32 	%r107, %r106, 1;
	st.global.u32 	[%rd3], %r107;
	ld.global.u32 	%r108, [%rd1];
	ld.global.u32 	%r109, [%rd2];
	add.s32 	%r110, %r109, %r108;
	add.s32 	%r111, %r110, 1;
	st.global.u32 	[%rd3], %r111;
$L__BB10_7:
	setp.eq.s32 	%p6, %r5, 0;
	@%p6 bra 	$L__BB10_13;
	and.b32  	%r6, %r10, 3;
	setp.lt.u32 	%p7, %r5, 4;
	@%p7 bra 	$L__BB10_10;
	ld.global.u32 	%r112, [%rd1];
	ld.global.u32 	%r113, [%rd2];
	add.s32 	%r114, %r113, %r112;
	add.s32 	%r115, %r114, 1;
	st.global.u32 	[%rd3], %r115;
	ld.global.u32 	%r116, [%rd1];
	ld.global.u32 	%r117, [%rd2];
	add.s32 	%r118, %r117, %r116;
	add.s32 	%r119, %r118, 1;
	st.global.u32 	[%rd3], %r119;
	ld.global.u32 	%r120, [%rd1];
	ld.global.u32 	%r121, [%rd2];
	add.s32 	%r122, %r121, %r120;
	add.s32 	%r123, %r122, 1;
	st.global.u32 	[%rd3], %r123;
	ld.global.u32 	%r124, [%rd1];
	ld.global.u32 	%r125, [%rd2];
	add.s32 	%r126, %r125, %r124;
	add.s32 	%r127, %r126, 1;
	st.global.u32 	[%rd3], %r127;
$L__BB10_10:
	setp.eq.s32 	%p8, %r6, 0;
	@%p8 bra 	$L__BB10_13;
	neg.s32 	%r133, %r6;
$L__BB10_12:
	.pragma "nounroll";
	ld.global.u32 	%r128, [%rd1];
	ld.global.u32 	%r129, [%rd2];
	add.s32 	%r130, %r129, %r128;
	add.s32 	%r131, %r130, 1;
	st.global.u32 	[%rd3], %r131;
	add.s32 	%r133, %r133, 1;
	setp.ne.s32 	%p9, %r133, 0;
	@%p9 bra 	$L__BB10_12;
$L__BB10_13:
	ret;

}


// ===== COMPILED SASS (sm_100) =====

	.target	sm_100

	.elftype	@"ET_EXEC"


//--------------------- .note.nv.tkinfo           --------------------------
	.section	.note.nv.tkinfo,"",@"SHT_NOTE"
	.sectionflags	@"SHF_NOTE_NV_TKINFO"
	.tkinfo
        /*0018*/ 	.word	0x00000002
        /*0030*/ 	.string	""
        /*0030*/ 	.string	"ptxas"
        /*0030*/ 	.string	"Cuda compilation tools, release 13.0, V13.0.88"
        /*0030*/ 	.string	"Build cuda_13.0.r13.0/compiler.36424714_0"
        /*0030*/ 	.string	"-arch sm_100 -m 64 "



//--------------------- .note.nv.cuinfo           --------------------------
	.section	.note.nv.cuinfo,"",@"SHT_NOTE"
	.sectionflags	@"SHF_NOTE_NV_CUINFO"
        /*0018*/ 	.short	0x0002
        /*001a*/ 	.short	0x0064
        /*001c*/ 	.short	0x0082
	.zero		2


//--------------------- .nv.info                  --------------------------
	.section	.nv.info,"",@"SHT_CUDA_INFO"
	.align	4


	//----- nvinfo : EIATTR_REGCOUNT
	.align		4
        /*0000*/ 	.byte	0x04, 0x2f
        /*0002*/ 	.short	(.L_1 - .L_0)
	.align		4
.L_0:
        /*0004*/ 	.word	index@(_Z11addKernel01PiS_S_i)
        /*0008*/ 	.word	0x00000014


	//----- nvinfo : EIATTR_FRAME_SIZE
	.align		4
.L_1:
        /*000c*/ 	.byte	0x04, 0x11
        /*000e*/ 	.short	(.L_3 - .L_2)
	.align		4
.L_2:
        /*0010*/ 	.word	index@(_Z11addKernel01PiS_S_i)
        /*0014*/ 	.word	0x00000000


	//----- nvinfo : EIATTR_REGCOUNT
	.align		4
.L_3:
        /*0018*/ 	.byte	0x04, 0x2f
        /*001a*/ 	.short	(.L_5 - .L_4)
	.align		4
.L_4:
        /*001c*/ 	.word	index@(_Z11addKernel02PiS_S_i)
        /*0020*/ 	.word	0x00000014


	//----- nvinfo : EIATTR_FRAME_SIZE
	.align		4
.L_5:
        /*0024*/ 	.byte	0x04, 0x11
        /*0026*/ 	.short	(.L_7 - .L_6)
	.align		4
.L_6:
        /*0028*/ 	.word	index@(_Z11addKernel02PiS_S_i)
        /*002c*/ 	.word	0x00000000


	//----- nvinfo : EIATTR_REGCOUNT
	.align		4
.L_7:
        /*0030*/ 	.byte	0x04, 0x2f
        /*0032*/ 	.short	(.L_9 - .L_8)
	.align		4
.L_8:
        /*0034*/ 	.word	index@(_Z11addKernel03PiS_S_i)
        /*0038*/ 	.word	0x00000014


	//----- nvinfo : EIATTR_FRAME_SIZE
	.align		4
.L_9:
        /*003c*/ 	.byte	0x04, 0x11
        /*003e*/ 	.short	(.L_11 - .L_10)
	.align		4
.L_10:
        /*0040*/ 	.word	index@(_Z11addKernel03PiS_S_i)
        /*0044*/ 	.word	0x00000000


	//----- nvinfo : EIATTR_REGCOUNT
	.align		4
.L_11:
        /*0048*/ 	.byte	0x04, 0x2f
        /*004a*/ 	.short	(.L_13 - .L_12)
	.align		4
.L_12:
        /*004c*/ 	.word	index@(_Z11addKernel04PiS_S_i)
        /*0050*/ 	.word	0x00000014


	//----- nvinfo : EIATTR_FRAME_SIZE
	.align		4
.L_13:
        /*0054*/ 	.byte	0x04, 0x11
        /*0056*/ 	.short	(.L_15 - .L_14)
	.align		4
.L_14:
        /*0058*/ 	.word	index@(_Z11addKernel04PiS_S_i)
        /*005c*/ 	.word	0x00000000


	//----- nvinfo : EIATTR_REGCOUNT
	.align		4
.L_15:
        /*0060*/ 	.byte	0x04, 0x2f
        /*0062*/ 	.short	(.L_17 - .L_16)
	.align		4
.L_16:
        /*0064*/ 	.word	index@(_Z11addKernel05PiS_S_i)
        /*0068*/ 	.word	0x00000014


	//----- nvinfo : EIATTR_FRAME_SIZE
	.align		4
.L_17:
        /*006c*/ 	.byte	0x04, 0x11
        /*006e*/ 	.short	(.L_19 - .L_18)
	.align		4
.L_18:
        /*0070*/ 	.word	index@(_Z11addKernel05PiS_S_i)
        /*0074*/ 	.word	0x00000000


	//----- nvinfo : EIATTR_REGCOUNT
	.align		4
.L_19:
        /*0078*/ 	.byte	0x04, 0x2f
        /*007a*/ 	.short	(.L_21 - .L_20)
	.align		4
.L_20:
        /*007c*/ 	.word	index@(_Z11addKernel06PiS_S_i)
        /*0080*/ 	.word	0x00000014


	//----- nvinfo : EIATTR_FRAME_SIZE
	.align		4
.L_21:
        /*0084*/ 	.byte	0x04, 0x11
        /*0086*/ 	.short	(.L_23 - .L_22)
	.align		4
.L_22:
        /*0088*/ 	.word	index@(_Z11addKernel06PiS_S_i)
        /*008c*/ 	.word	0x00000000


	//----- nvinfo : EIATTR_REGCOUNT
	.align		4
.L_23:
        /*0090*/ 	.byte	0x04, 0x2f
        /*0092*/ 	.short	(.L_25 - .L_24)
	.align		4
.L_24:
        /*0094*/ 	.word	index@(_Z11addKernel07PiS_S_i)
        /*0098*/ 	.word	0x00000014


	//----- nvinfo : EIATTR_FRAME_SIZE
	.align		4
.L_25:
        /*009c*/ 	.byte	0x04, 0x11
        /*009e*/ 	.short	(.L_27 - .L_26)
	.align		4
.L_26:
        /*00a0*/ 	.word	index@(_Z11addKernel07PiS_S_i)
        /*00a4*/ 	.word	0x00000000


	//----- nvinfo : EIATTR_REGCOUNT
	.align		4
.L_27:
        /*00a8*/ 	.byte	0x04, 0x2f
        /*00aa*/ 	.short	(.L_29 - .L_28)
	.align		4
.L_28:
        /*00ac*/ 	.word	index@(_Z11addKernel08PiS_S_i)
        /*00b0*/ 	.word	0x00000014


	//----- nvinfo : EIATTR_FRAME_SIZE
	.align		4
.L_29:
        /*00b4*/ 	.byte	0x04, 0x11
        /*00b6*/ 	.short	(.L_31 - .L_30)
	.align		4
.L_30:
        /*00b8*/ 	.word	index@(_Z11addKernel08PiS_S_i)
        /*00bc*/ 	.word	0x00000000


	//----- nvinfo : EIATTR_REGCOUNT
	.align		4
.L_31:
        /*00c0*/ 	.byte	0x04, 0x2f
        /*00c2*/ 	.short	(.L_33 - .L_32)
	.align		4
.L_32:
        /*00c4*/ 	.word	index@(_Z11addKernel09PiS_S_i)
        /*00c8*/ 	.word	0x00000014


	//----- nvinfo : EIATTR_FRAME_SIZE
	.align		4
.L_33:
        /*00cc*/ 	.byte	0x04, 0x11
        /*00ce*/ 	.short	(.L_35 - .L_34)
	.align		4
.L_34:
        /*00d0*/ 	.word	index@(_Z11addKernel09PiS_S_i)
        /*00d4*/ 	.word	0x00000000


	//----- nvinfo : EIATTR_REGCOUNT
	.align		4
.L_35:
        /*00d8*/ 	.byte	0x04, 0x2f
        /*00da*/ 	.short	(.L_37 - .L_36)
	.align		4
.L_36:
        /*00dc*/ 	.word	index@(_Z11addKernel10PiS_S_i)
        /*00e0*/ 	.word	0x00000014


	//----- nvinfo : EIATTR_FRAME_SIZE
	.align		4
.L_37:
        /*00e4*/ 	.byte	0x04, 0x11
        /*00e6*/ 	.short	(.L_39 - .L_38)
	.align		4
.L_38:
        /*00e8*/ 	.word	index@(_Z11addKernel10PiS_S_i)
        /*00ec*/ 	.word	0x00000000


	//----- nvinfo : EIATTR_REGCOUNT
	.align		4
.L_39:
        /*00f0*/ 	.byte	0x04, 0x2f
        /*00f2*/ 	.short	(.L_41 - .L_40)
	.align		4
.L_40:
        /*00f4*/ 	.word	index@(_Z11addKernel11PiS_S_i)
        /*00f8*/ 	.word	0x00000014


	//----- nvinfo : EIATTR_FRAME_SIZE
	.align		4
.L_41:
        /*00fc*/ 	.byte	0x04, 0x11
        /*00fe*/ 	.short	(.L_43 - .L_42)
	.align		4
.L_42:
        /*0100*/ 	.word	index@(_Z11addKernel11PiS_S_i)
        /*0104*/ 	.word	0x00000000


	//----- nvinfo : EIATTR_MIN_STACK_SIZE
	.align		4
.L_43:
        /*0108*/ 	.byte	0x04, 0x12
        /*010a*/ 	.short	(.L_45 - .L_44)
	.align		4
.L_44:
        /*010c*/ 	.word	index@(_Z11addKernel11PiS_S_i)
        /*0110*/ 	.word	0x00000000


	//----- nvinfo : EIATTR_MIN_STACK_SIZE
	.align		4
.L_45:
        /*0114*/ 	.byte	0x04, 0x12
        /*0116*/ 	.short	(.L_47 - .L_46)
	.align		4
.L_46:
        /*0118*/ 	.word	index@(_Z11addKernel10PiS_S_i)
        /*011c*/ 	.word	0x00000000


	//----- nvinfo : EIATTR_MIN_STACK_SIZE
	.align		4
.L_47:
        /*0120*/ 	.byte	0x04, 0x12
        /*0122*/ 	.short	(.L_49 - .L_48)
	.align		4
.L_48:
        /*0124*/ 	.word	index@(_Z11addKernel09PiS_S_i)
        /*0128*/ 	.word	0x00000000


	//----- nvinfo : EIATTR_MIN_STACK_SIZE
	.align		4
.L_49:
        /*012c*/ 	.byte	0x04, 0x12
        /*012e*/ 	.short	(.L_51 - .L_50)
	.align		4
.L_50:
        /*0130*/ 	.word	index@(_Z11addKernel08PiS_S_i)
        /*0134*/ 	.word	0x00000000


	//----- nvinfo : EIATTR_MIN_STACK_SIZE
	.align		4
.L_51:
        /*0138*/ 	.byte	0x04, 0x12
        /*013a*/ 	.short	(.L_53 - .L_52)
	.align		4
.L_52:
        /*013c*/ 	.word	index@(_Z11addKernel07PiS_S_i)
        /*0140*/ 	.word	0x00000000


	//----- nvinfo : EIATTR_MIN_STACK_SIZE
	.align		4
.L_53:
        /*0144*/ 	.byte	0x04, 0x12
        /*0146*/ 	.short	(.L_55 - .L_54)
	.align		4
.L_54:
        /*0148*/ 	.word	index@(_Z11addKernel06PiS_S_i)
        /*014c*/ 	.word	0x00000000


	//----- nvinfo : EIATTR_MIN_STACK_SIZE
	.align		4
.L_55:
        /*0150*/ 	.byte	0x04, 0x12
        /*0152*/ 	.short	(.L_57 - .L_56)
	.align		4
.L_56:
        /*0154*/ 	.word	index@(_Z11addKernel05PiS_S_i)
        /*0158*/ 	.word	0x00000000


	//----- nvinfo : EIATTR_MIN_STACK_SIZE
	.align		4
.L_57:
        /*015c*/ 	.byte	0x04, 0x12
        /*015e*/ 	.short	(.L_59 - .L_58)
	.align		4
.L_58:
        /*0160*/ 	.word	index@(_Z11addKernel04PiS_S_i)
        /*0164*/ 	.word	0x00000000


	//----- nvinfo : EIATTR_MIN_STACK_SIZE
	.align		4
.L_59:
        /*0168*/ 	.byte	0x04, 0x12
        /*016a*/ 	.short	(.L_61 - .L_60)
	.align		4
.L_60:
        /*016c*/ 	.word	index@(_Z11addKernel03PiS_S_i)
        /*0170*/ 	.word	0x00000000


	//----- nvinfo : EIATTR_MIN_STACK_SIZE
	.align		4
.L_61:
        /*0174*/ 	.byte	0x04, 0x12
        /*0176*/ 	.short	(.L_63 - .L_62)
	.align		4
.L_62:
        /*0178*/ 	.word	index@(_Z11addKernel02PiS_S_i)
        /*017c*/ 	.word	0x00000000


	//----- nvinfo : EIATTR_MIN_STACK_SIZE
	.align		4
.L_63:
        /*0180*/ 	.byte	0x04, 0x12
        /*0182*/ 	.short	(.L_65 - .L_64)
	.align		4
.L_64:
        /*0184*/ 	.word	index@(_Z11addKernel01PiS_S_i)
        /*0188*/ 	.word	0x00000000
.L_65:


//--------------------- .nv.compat                --------------------------
	.section	.nv.compat,"",@"SHT_CUDA_COMPAT_INFO"
	.align	4
        /*0000*/ 	.byte	0x02, 0x09, 0x00, 0x00, 0x02, 0x02, 0x01, 0x00, 0x02, 0x05, 0x05, 0x00, 0x03, 0x07, 0x01, 0x01
        /*0010*/ 	.byte	0x02, 0x03, 0x00, 0x00, 0x02, 0x06, 0x01, 0x00, 0x04, 0x0b, 0x08, 0x00, 0x09, 0x00, 0x00, 0x00
        /*0020*/ 	.byte	0x00, 0x00, 0x00, 0x00


//--------------------- .nv.info._Z11addKernel11PiS_S_i --------------------------
	.section	.nv.info._Z11addKernel11PiS_S_i,"",@"SHT_CUDA_INFO"
	.sectionflags	@""
	.align	4


	//----- nvinfo : EIATTR_CUDA_API_VERSION
	.align		4
        /*0000*/ 	.byte	0x04, 0x37
        /*0002*/ 	.short	(.L_67 - .L_66)
.L_66:
        /*0004*/ 	.word	0x00000082


	//----- nvinfo : EIATTR_KPARAM_INFO
	.align		4
.L_67:
        /*0008*/ 	.byte	0x04, 0x17
        /*000a*/ 	.short	(.L_69 - .L_68)
.L_68:
        /*000c*/ 	.word	0x00000000
        /*0010*/ 	.short	0x0003
        /*0012*/ 	.short	0x0018
        /*0014*/ 	.byte	0x00, 0xf0, 0x11, 0x00


	//----- nvinfo : EIATTR_KPARAM_INFO
	.align		4
.L_69:
        /*0018*/ 	.byte	0x04, 0x17
        /*001a*/ 	.short	(.L_71 - .L_70)
.L_70:
        /*001c*/ 	.word	0x00000000
        /*0020*/ 	.short	0x0002
        /*0022*/ 	.short	0x0010
        /*0024*/ 	.byte	0x00, 0xf5, 0x21, 0x00


	//----- nvinfo : EIATTR_KPARAM_INFO
	.align		4
.L_71:
        /*0028*/ 	.byte	0x04, 0x17
        /*002a*/ 	.short	(.L_73 - .L_72)
.L_72:
        /*002c*/ 	.word	0x00000000
        /*0030*/ 	.short	0x0001
        /*0032*/ 	.short	0x0008
        /*0034*/ 	.byte	0x00, 0xf5, 0x21, 0x00


	//----- nvinfo : EIATTR_KPARAM_INFO
	.align		4
.L_73:
        /*0038*/ 	.byte	0x04, 0x17
        /*003a*/ 	.short	(.L_75 - .L_74)
.L_74:
        /*003c*/ 	.word	0x00000000
        /*0040*/ 	.short	0x0000
        /*0042*/ 	.short	0x0000
        /*0044*/ 	.byte	0x00, 0xf5, 0x21, 0x00


	//----- nvinfo : EIATTR_SPARSE_MMA_MASK
	.align		4
.L_75:
        /*0048*/ 	.byte	0x03, 0x50
        /*004a*/ 	.short	0x0000


	//----- nvinfo : EIATTR_MAXREG_COUNT
	.align		4
        /*004c*/ 	.byte	0x03, 0x1b
        /*004e*/ 	.short	0x00ff


	//----- nvinfo : EIATTR_MERCURY_ISA_VERSION
	.align		4
        /*0050*/ 	.byte	0x03, 0x5f
        /*0052*/ 	.short	0x0101


	//----- nvinfo : EIATTR_VRC_CTA_INIT_COUNT
	.align		4
        /*0054*/ 	.byte	0x02, 0x4a
	.zero		1
	.zero		1


	//----- nvinfo : EIATTR_EXIT_INSTR_OFFSETS
	.align		4
        /*0058*/ 	.byte	0x04, 0x1c
        /*005a*/ 	.short	(.L_77 - .L_76)


	//   ....[0]....
.L_76:
        /*005c*/ 	.word	0x00000030


	//   ....[1]....
        /*0060*/ 	.word	0x000005b0


	//   ....[2]....
        /*0064*/ 	.word	0x00000800


	//   ....[3]....
        /*0068*/ 	.word	0x00000950


	//   ....[4]....
        /*006c*/ 	.word	0x000009e0


	//----- nvinfo : EIATTR_CBANK_PARAM_SIZE
	.align		4
.L_77:
        /*0070*/ 	.byte	0x03, 0x19
        /*0072*/ 	.short	0x001c


	//----- nvinfo : EIATTR_PARAM_CBANK
	.align		4
        /*0074*/ 	.byte	0x04, 0x0a
        /*0076*/ 	.short	(.L_79 - .L_78)
	.align		4
.L_78:
        /*0078*/ 	.word	index@(.nv.constant0._Z11addKernel11PiS_S_i)
        /*007c*/ 	.short	0x0380
        /*007e*/ 	.short	0x001c


	//----- nvinfo : EIATTR_SW_WAR
	.align		4
.L_79:
        /*0080*/ 	.byte	0x04, 0x36
        /*0082*/ 	.short	(.L_81 - .L_80)
.L_80:
        /*0084*/ 	.word	0x00000008
.L_81:


//--------------------- .nv.info._Z11addKernel10PiS_S_i --------------------------
	.section	.nv.info._Z11addKernel10PiS_S_i,"",@"SHT_CUDA_INFO"
	.sectionflags	@""
	.align	4


	//----- nvinfo : EIATTR_CUDA_API_VERSION
	.align		4
        /*0000*/ 	.byte	0x04, 0x37
        /*0002*/ 	.short	(.L_83 - .L_82)
.L_82:
        /*0004*/ 	.word	0x00000082


	//----- nvinfo : EIATTR_KPARAM_INFO
	.align		4
.L_83:
        /*0008*/ 	.byte	0x04, 0x17
        /*000a*/ 	.short	(.L_85 - .L_84)
.L_84:
        /*000c*/ 	.word	0x00000000
        /*0010*/ 	.short	0x0003
        /*0012*/ 	.short	0x0018
        /*0014*/ 	.byte	0x00, 0xf0, 0x11, 0x00


	//----- nvinfo : EIATTR_KPARAM_INFO
	.align		4
.L_85:
        /*0018*/ 	.byte	0x04, 0x17
        /*001a*/ 	.short	(.L_87 - .L_86)
.L_86:
        /*001c*/ 	.word	0x00000000
        /*0020*/ 	.short	0x0002
        /*0022*/ 	.short	0x0010
        /*0024*/ 	.byte	0x00, 0xf5, 0x21, 0x00


	//----- nvinfo : EIATTR_KPARAM_INFO
	.align		4
.L_87:
        /*0028*/ 	.byte	0x04, 0x17
        /*002a*/ 	.short	(.L_89 - .L_88)
.L_88:
        /*002c*/ 	.word	0x00000000
        /*0030*/ 	.short	0x0001
        /*0032*/ 	.short	0x0008
        /*0034*/ 	.byte	0x00, 0xf5, 0x21, 0x00


	//----- nvinfo : EIATTR_KPARAM_INFO
	.align		4
.L_89:
        /*0038*/ 	.byte	0x04, 0x17
        /*003a*/ 	.short	(.L_91 - .L_90)
.L_90:
        /*003c*/ 	.word	0x00000000
        /*0040*/ 	.short	0x0000
        /*0042*/ 	.short	0x0000
        /*0044*/ 	.byte	0x00, 0xf5, 0x21, 0x00


	//----- nvinfo : EIATTR_SPARSE_MMA_MASK
	.align		4
.L_91:
        /*0048*/ 	.byte	0x03, 0x50
        /*004a*/ 	.short	0x0000


	//----- nvinfo : EIATTR_MAXREG_COUNT
	.align		4
        /*004c*/ 	.byte	0x03, 0x1b
        /*004e*/ 	.short	0x00ff


	//----- nvinfo : EIATTR_MERCURY_ISA_VERSION
	.align		4
        /*0050*/ 	.byte	0x03, 0x5f
        /*0052*/ 	.short	0x0101


	//----- nvinfo : EIATTR_VRC_CTA_INIT_COUNT
	.align		4
        /*0054*/ 	.byte	0x02, 0x4a
	.zero		1
	.zero		1


	//----- nvinfo : EIATTR_EXIT_INSTR_OFFSETS
	.align		4
        /*0058*/ 	.byte	0x04, 0x1c
        /*005a*/ 	.short	(.L_93 - .L_92)


	//   ....[0]....
.L_92:
        /*005c*/ 	.word	0x00000030


	//   ....[1]....
        /*0060*/ 	.word	0x000005b0


	//   ....[2]....
        /*0064*/ 	.word	0x00000800


	//   ....[3]....
        /*0068*/ 	.word	0x00000950


	//   ....[4]....
        /*006c*/ 	.word	0x000009e0


	//----- nvinfo : EIATTR_CBANK_PARAM_SIZE
	.align		4
.L_93:
        /*0070*/ 	.byte	0x03, 0x19
        /*0072*/ 	.short	0x001c


	//----- nvinfo : EIATTR_PARAM_CBANK
	.align		4
        /*0074*/ 	.byte	0x04, 0x0a
        /*0076*/ 	.short	(.L_95 - .L_94)
	.align		4
.L_94:
        /*0078*/ 	.word	index@(.nv.constant0._Z11addKernel10PiS_S_i)
        /*007c*/ 	.short	0x0380
        /*007e*/ 	.short	0x001c


	//----- nvinfo : EIATTR_SW_WAR
	.align		4
.L_95:
        /*0080*/ 	.byte	0x04, 0x36
        /*0082*/ 	.short	(.L_97 - .L_96)
.L_96:
        /*0084*/ 	.word	0x00000008
.L_97:


//--------------------- .nv.info._Z11addKernel09PiS_S_i --------------------------
	.section	.nv.info._Z11addKernel09PiS_S_i,"",@"SHT_CUDA_INFO"
	.sectionflags	@""
	.align	4


	//----- nvinfo : EIATTR_CUDA_API_VERSION
	.align		4
        /*0000*/ 	.byte	0x04, 0x37
        /*0002*/ 	.short	(.L_99 - .L_98)
.L_98:
        /*0004*/ 	.word	0x00000082


	//----- nvinfo : EIATTR_KPARAM_INFO
	.align		4
.L_99:
        /*0008*/ 	.byte	0x04, 0x17
        /*000a*/ 	.short	(.L_101 - .L_100)
.L_100:
        /*000c*/ 	.word	0x00000000
        /*0010*/ 	.short	0x0003
        /*0012*/ 	.short	0x0018
        /*0014*/ 	.byte	0x00, 0xf0, 0x11, 0x00


	//----- nvinfo : EIATTR_KPARAM_INFO
	.align		4
.L_101:
        /*0018*/ 	.byte	0x04, 0x17
        /*001a*/ 	.short	(.L_103 - .L_102)
.L_102:
        /*001c*/ 	.word	0x00000000
        /*0020*/ 	.short	0x0002
        /*0022*/ 	.short	0x0010
        /*0024*/ 	.byte	0x00, 0xf5, 0x21, 0x00


	//----- nvinfo : EIATTR_KPARAM_INFO
	.align		4
.L_103:
        /*0028*/ 	.byte	0x04, 0x17
        /*002a*/ 	.short	(.L_105 - .L_104)
.L_104:
        /*002c*/ 	.word	0x00000000
        /*0030*/ 	.short	0x0001
        /*0032*/ 	.short	0x0008
        /*0034*/ 	.byte	0x00, 0xf5, 0x21, 0x00


	//----- nvinfo : EIATTR_KPARAM_INFO
	.align		4
.L_105:
        /*0038*/ 	.byte	0x04, 0x17
        /*003a*/ 	.short	(.L_107 - .L_106)
.L_106:
        /*003c*/ 	.word	0x00000000
        /*0040*/ 	.short	0x0000
        /*0042*/ 	.short	0x0000
        /*0044*/ 	.byte	0x00, 0xf5, 0x21, 0x00


	//----- nvinfo : EIATTR_SPARSE_MMA_MASK
	.align		4
.L_107:
        /*0048*/ 	.byte	0x03, 0x50
        /*004a*/ 	.short	0x0000


	//----- nvinfo : EIATTR_MAXREG_COUNT
	.align		4
        /*004c*/ 	.byte	0x03, 0x1b
        /*004e*/ 	.short	0x00ff


	//----- nvinfo : EIATTR_MERCURY_ISA_VERSION
	.align		4
        /*0050*/ 	.byte	0x03, 0x5f
        /*0052*/ 	.short	0x0101


	//----- nvinfo : EIATTR_VRC_CTA_INIT_COUNT
	.align		4
        /*0054*/ 	.byte	0x02, 0x4a
	.zero		1
	.zero		1


	//----- nvinfo : EIATTR_EXIT_INSTR_OFFSETS
	.align		4
        /*0058*/ 	.byte	0x04, 0x1c
        /*005a*/ 	.short	(.L_109 - .L_108)


	//   ....[0]....
.L_108:
        /*005c*/ 	.word	0x00000030


	//   ....[1]....
        /*0060*/ 	.word	0x000005b0


	//   ....[2]....
        /*0064*/ 	.word	0x00000800


	//   ....[3]....
        /*0068*/ 	.word	0x00000950


	//   ....[4]....
        /*006c*/ 	.word	0x000009e0


	//----- nvinfo : EIATTR_CBANK_PARAM_SIZE
	.align		4
.L_109:
        /*0070*/ 	.byte	0x03, 0x19
        /*0072*/ 	.short	0x001c


	//----- nvinfo : EIATTR_PARAM_CBANK
	.align		4
        /*0074*/ 	.byte	0x04, 0x0a
        /*0076*/ 	.short	(.L_111 - .L_110)
	.align		4
.L_110:
        /*0078*/ 	.word	index@(.nv.constant0._Z11addKernel09PiS_S_i)
        /*007c*/ 	.short	0x0380
        /*007e*/ 	.short	0x001c


	//----- nvinfo : EIATTR_SW_WAR
	.align		4
.L_111:
        /*0080*/ 	.byte	0x04, 0x36
        /*0082*/ 	.short	(.L_113 - .L_112)
.L_112:
        /*0084*/ 	.word	0x00000008
.L_113:


//--------------------- .nv.info._Z11addKernel08PiS_S_i --------------------------
	.section	.nv.info._Z11addKernel08PiS_S_i,"",@"SHT_CUDA_INFO"
	.sectionflags	@""
	.align	4


	//----- nvinfo : EIATTR_CUDA_API_VERSION
	.align		4
        /*0000*/ 	.byte	0x04, 0x37
        /*0002*/ 	.short	(.L_115 - .L_114)
.L_114:
        /*0004*/ 	.word	0x00000082


	//----- nvinfo : EIATTR_KPARAM_INFO
	.align		4
.L_115:
        /*0008*/ 	.byte	0x04, 0x17
        /*000a*/ 	.short	(.L_117 - .L_116)
.L_116:
        /*000c*/ 	.word	0x00000000
        /*0010*/ 	.short	0x0003
        /*0012*/ 	.short	0x0018
        /*0014*/ 	.byte	0x00, 0xf0, 0x11, 0x00


	//----- nvinfo : EIATTR_KPARAM_INFO
	.align		4
.L_117:
        /*0018*/ 	.byte	0x04, 0x17
        /*001a*/ 	.short	(.L_119 - .L_118)
.L_118:
        /*001c*/ 	.word	0x00000000
        /*0020*/ 	.short	0x0002
        /*0022*/ 	.short	0x0010
        /*0024*/ 	.byte	0x00, 0xf5, 0x21, 0x00


	//----- nvinfo : EIATTR_KPARAM_INFO
	.align		4
.L_119:
        /*0028*/ 	.byte	0x04, 0x17
        /*002a*/ 	.short	(.L_121 - .L_120)
.L_120:
        /*002c*/ 	.word	0x00000000
        /*0030*/ 	.short	0x0001
        /*0032*/ 	.short	0x0008
        /*0034*/ 	.byte	0x00, 0xf5, 0x21, 0x00


	//----- nvinfo : EIATTR_KPARAM_INFO
	.align		4
.L_121:
        /*0038*/ 	.byte	0x04, 0x17
        /*003a*/ 	.short	(.L_123 - .L_122)
.L_122:
        /*003c*/ 	.word	0x00000000
        /*0040*/ 	.short	0x0000
        /*0042*/ 	.short	0x0000
        /*0044*/ 	.byte	0x00, 0xf5, 0x21, 0x00


	//----- nvinfo : EIATTR_SPARSE_MMA_MASK
	.align		4
.L_123:
        /*0048*/ 	.byte	0x03, 0x50
        /*004a*/ 	.short	0x0000


	//----- nvinfo : EIATTR_MAXREG_COUNT
	.align		4
        /*004c*/ 	.byte	0x03, 0x1b
        /*004e*/ 	.short	0x00ff


	//----- nvinfo : EIATTR_MERCURY_ISA_VERSION
	.align		4
        /*0050*/ 	.byte	0x03, 0x5f
        /*0052*/ 	.short	0x0101


	//----- nvinfo : EIATTR_VRC_CTA_INIT_COUNT
	.align		4
        /*0054*/ 	.byte	0x02, 0x4a
	.zero		1
	.zero		1


	//----- nvinfo : EIATTR_EXIT_INSTR_OFFSETS
	.align		4
        /*0058*/ 	.byte	0x04, 0x1c
        /*005a*/ 	.short	(.L_125 - .L_124)


	//   ....[0]....
.L_124:
        /*005c*/ 	.word	0x00000030


	//   ....[1]....
        /*0060*/ 	.word	0x000005b0


	//   ....[2]....
        /*0064*/ 	.word	0x00000800


	//   ....[3]....
        /*0068*/ 	.word	0x00000950


	//   ....[4]....
        /*006c*/ 	.word	0x000009e0


	//----- nvinfo : EIATTR_CBANK_PARAM_SIZE
	.align		4
.L_125:
        /*0070*/ 	.byte	0x03, 0x19
        /*0072*/ 	.short	0x001c


	//----- nvinfo : EIATTR_PARAM_CBANK
	.align		4
        /*0074*/ 	.byte	0x04, 0x0a
        /*0076*/ 	.short	(.L_127 - .L_126)
	.align		4
.L_126:
        /*0078*/ 	.word	index@(.nv.constant0._Z11addKernel08PiS_S_i)
        /*007c*/ 	.short	0x0380
        /*007e*/ 	.short	0x001c


	//----- nvinfo : EIATTR_SW_WAR
	.align		4
.L_127:
        /*0080*/ 	.byte	0x04, 0x36
        /*0082*/ 	.short	(.L_129 - .L_128)
.L_128:
        /*0084*/ 	.word	0x00000008
.L_129:


//--------------------- .nv.info._Z11addKernel07PiS_S_i --------------------------
	.section	.nv.info._Z11addKernel07PiS_S_i,"",@"SHT_CUDA_INFO"
	.sectionflags	@""
	.align	4


	//----- nvinfo : EIATTR_CUDA_API_VERSION
	.align		4
        /*0000*/ 	.byte	0x04, 0x37
        /*0002*/ 	.short	(.L_131 - .L_130)
.L_130:
        /*0004*/ 	.word	0x00000082


	//----- nvinfo : EIATTR_KPARAM_INFO
	.align		4
.L_131:
        /*0008*/ 	.byte	0x04, 0x17
        /*000a*/ 	.short	(.L_133 - .L_132)
.L_132:
        /*000c*/ 	.word	0x00000000
        /*0010*/ 	.short	0x0003
        /*0012*/ 	.short	0x0018
        /*0014*/ 	.byte	0x00, 0xf0, 0x11, 0x00


	//----- nvinfo : EIATTR_KPARAM_INFO
	.align		4
.L_133:
        /*0018*/ 	.byte	0x04, 0x17
        /*001a*/ 	.short	(.L_135 - .L_134)
.L_134:
        /*001c*/ 	.word	0x00000000
        /*0020*/ 	.short	0x0002
        /*0022*/ 	.short	0x0010
        /*0024*/ 	.byte	0x00, 0xf5, 0x21, 0x00


	//----- nvinfo : EIATTR_KPARAM_INFO
	.align		4
.L_135:
        /*0028*/ 	.byte	0x04, 0x17
        /*002a*/ 	.short	(.L_137 - .L_136)
.L_136:
        /*002c*/ 	.word	0x00000000
        /*0030*/ 	.short	0x0001
        /*0032*/ 	.short	0x0008
        /*0034*/ 	.byte	0x00, 0xf5, 0x21, 0x00


	//----- nvinfo : EIATTR_KPARAM_INFO
	.align		4
.L_137:
        /*0038*/ 	.byte	0x04, 0x17
        /*003a*/ 	.short	(.L_139 - .L_138)
.L_138:
        /*003c*/ 	.word	0x00000000
        /*0040*/ 	.short	0x0000
        /*0042*/ 	.short	0x0000
        /*0044*/ 	.byte	0x00, 0xf5, 0x21, 0x00


	//----- nvinfo : EIATTR_SPARSE_MMA_MASK
	.align		4
.L_139:
        /*0048*/ 	.byte	0x03, 0x50
        /*004a*/ 	.short	0x0000


	//----- nvinfo : EIATTR_MAXREG_COUNT
	.align		4
        /*004c*/ 	.byte	0x03, 0x1b
        /*004e*/ 	.short	0x00ff


	//----- nvinfo : EIATTR_MERCURY_ISA_VERSION
	.align		4
        /*0050*/ 	.byte	0x03, 0x5f
        /*0052*/ 	.short	0x0101


	//----- nvinfo : EIATTR_VRC_CTA_INIT_COUNT
	.align		4
        /*0054*/ 	.byte	0x02, 0x4a
	.zero		1
	.zero		1


	//----- nvinfo : EIATTR_EXIT_INSTR_OFFSETS
	.align		4
        /*0058*/ 	.byte	0x04, 0x1c
        /*005a*/ 	.short	(.L_141 - .L_140)


	//   ....[0]....
.L_140:
        /*005c*/ 	.word	0x00000030


	//   ....[1]....
        /*0060*/ 	.word	0x000005b0


	//   ....[2]....
        /*0064*/ 	.word	0x00000800


	//   ....[3]....
        /*0068*/ 	.word	0x00000950


	//   ....[4]....
        /*006c*/ 	.word	0x000009e0


	//----- nvinfo : EIATTR_CBANK_PARAM_SIZE
	.align		4
.L_141:
        /*0070*/ 	.byte	0x03, 0x19
        /*0072*/ 	.short	0x001c


	//----- nvinfo : EIATTR_PARAM_CBANK
	.align		4
        /*0074*/ 	.byte	0x04, 0x0a
        /*0076*/ 	.short	(.L_143 - .L_142)
	.align		4
.L_142:
        /*0078*/ 	.word	index@(.nv.constant0._Z11addKernel07PiS_S_i)
        /*007c*/ 	.short	0x0380
        /*007e*/ 	.short	0x001c


	//----- nvinfo : EIATTR_SW_WAR
	.align		4
.L_143:
        /*0080*/ 	.byte	0x04, 0x36
        /*0082*/ 	.short	(.L_145 - .L_144)
.L_144:
        /*0084*/ 	.word	0x00000008
.L_145:


//--------------------- .nv.info._Z11addKernel06PiS_S_i --------------------------
	.section	.nv.info._Z11addKernel06PiS_S_i,"",@"SHT_CUDA_INFO"
	.sectionflags	@""
	.align	4


	//----- nvinfo : EIATTR_CUDA_API_VERSION
	.align		4
        /*0000*/ 	.byte	0x04, 0x37
        /*0002*/ 	.short	(.L_147 - .L_146)
.L_146:
        /*0004*/ 	.word	0x00000082


	//----- nvinfo : EIATTR_KPARAM_INFO
	.align		4
.L_147:
        /*0008*/ 	.byte	0x04, 0x17
        /*000a*/ 	.short	(.L_149 - .L_148)
.L_148:
        /*000c*/ 	.word	0x00000000
        /*0010*/ 	.short	0x0003
        /*0012*/ 	.short	0x0018
        /*0014*/ 	.byte	0x00, 0xf0, 0x11, 0x00


	//----- nvinfo : EIATTR_KPARAM_INFO
	.align		4
.L_149:
        /*0018*/ 	.byte	0x04, 0x17
        /*001a*/ 	.short	(.L_151 - .L_150)
.L_150:
        /*001c*/ 	.word	0x00000000
        /*0020*/ 	.short	0x0002
        /*0022*/ 	.short	0x0010
        /*0024*/ 	.byte	0x00, 0xf5, 0x21, 0x00


	//----- nvinfo : EIATTR_KPARAM_INFO
	.align		4
.L_151:
        /*0028*/ 	.byte	0x04, 0x17
        /*002a*/ 	.short	(.L_153 - .L_152)
.L_152:
        /*002c*/ 	.word	0x00000000
        /*0030*/ 	.short	0x0001
        /*0032*/ 	.short	0x0008
        /*0034*/ 	.byte	0x00, 0xf5, 0x21, 0x00


	//----- nvinfo : EIATTR_KPARAM_INFO
	.align		4
.L_153:
        /*0038*/ 	.byte	0x04, 0x17
        /*003a*/ 	.short	(.L_155 - .L_154)
.L_154:
        /*003c*/ 	.word	0x00000000
        /*0040*/ 	.short	0x0000
        /*0042*/ 	.short	0x0000
        /*0044*/ 	.byte	0x00, 0xf5, 0x21, 0x00


	//----- nvinfo : EIATTR_SPARSE_MMA_MASK
	.align		4
.L_155:
        /*0048*/ 	.byte	0x03, 0x50
        /*004a*/ 	.short	0x0000


	//----- nvinfo : EIATTR_MAXREG_COUNT
	.align		4
        /*004c*/ 	.byte	0x03, 0x1b
        /*004e*/ 	.short	0x00ff


	//----- nvinfo : EIATTR_MERCURY_ISA_VERSION
	.align		4
        /*0050*/ 	.byte	0x03, 0x5f
        /*0052*/ 	.short	0x0101


	//----- nvinfo : EIATTR_VRC_CTA_INIT_COUNT
	.align		4
        /*0054*/ 	.byte	0x02, 0x4a
	.zero		1
	.zero		1


	//----- nvinfo : EIATTR_EXIT_INSTR_OFFSETS
	.align		4
        /*0058*/ 	.byte	0x04, 0x1c
        /*005a*/ 	.short	(.L_157 - .L_156)


	//   ....[0]....
.L_156:
        /*005c*/ 	.word	0x00000030


	//   ....[1]....
        /*0060*/ 	.word	0x000005b0


	//   ....[2]....
        /*0064*/ 	.word	0x00000800


	//   ....[3]....
        /*0068*/ 	.word	0x00000950


	//   ....[4]....
        /*006c*/ 	.word	0x000009e0


	//----- nvinfo : EIATTR_CBANK_PARAM_SIZE
	.align		4
.L_157:
        /*0070*/ 	.byte	0x03, 0x19
        /*0072*/ 	.short	0x001c


	//----- nvinfo : EIATTR_PARAM_CBANK
	.align		4
        /*0074*/ 	.byte	0x04, 0x0a
        /*0076*/ 	.short	(.L_159 - .L_158)
	.align		4
.L_158:
        /*0078*/ 	.word	index@(.nv.constant0._Z11addKernel06PiS_S_i)
        /*007c*/ 	.short	0x0380
        /*007e*/ 	.short	0x001c


	//----- nvinfo : EIATTR_SW_WAR
	.align		4
.L_159:
        /*0080*/ 	.byte	0x04, 0x36
        /*0082*/ 	.short	(.L_161 - .L_160)
.L_160:
        /*0084*/ 	.word	0x00000008
.L_161:


//--------------------- .nv.info._Z11addKernel05PiS_S_i --------------------------
	.section	.nv.info._Z11addKernel05PiS_S_i,"",@"SHT_CUDA_INFO"
	.sectionflags	@""
	.align	4


	//----- nvinfo : EIATTR_CUDA_API_VERSION
	.align		4
        /*0000*/ 	.byte	0x04, 0x37
        /*0002*/ 	.short	(.L_163 - .L_162)
.L_162:
        /*0004*/ 	.word	0x00000082


	//----- nvinfo : EIATTR_KPARAM_INFO
	.align		4
.L_163:
        /*0008*/ 	.byte	0x04, 0x17
        /*000a*/ 	.short	(.L_165 - .L_164)
.L_164:
        /*000c*/ 	.word	0x00000000
        /*0010*/ 	.short	0x0003
        /*0012*/ 	.short	0x0018
        /*0014*/ 	.byte	0x00, 0xf0, 0x11, 0x00


	//----- nvinfo : EIATTR_KPARAM_INFO
	.align		4
.L_165:
        /*0018*/ 	.byte	0x04, 0x17
        /*001a*/ 	.short	(.L_167 - .L_166)
.L_166:
        /*001c*/ 	.word	0x00000000
        /*0020*/ 	.short	0x0002
        /*0022*/ 	.short	0x0010
        /*0024*/ 	.byte	0x00, 0xf5, 0x21, 0x00


	//----- nvinfo : EIATTR_KPARAM_INFO
	.align		4
.L_167:
        /*0028*/ 	.byte	0x04, 0x17
        /*002a*/ 	.short	(.L_169 - .L_168)
.L_168:
        /*002c*/ 	.word	0x00000000
        /*0030*/ 	.short	0x0001
        /*0032*/ 	.short	0x0008
        /*0034*/ 	.byte	0x00, 0xf5, 0x21, 0x00


	//----- nvinfo : EIATTR_KPARAM_INFO
	.align		4
.L_169:
        /*0038*/ 	.byte	0x04, 0x17
        /*003a*/ 	.short	(.L_171 - .L_170)
.L_170:
        /*003c*/ 	.word	0x00000000
        /*0040*/ 	.short	0x0000
        /*0042*/ 	.short	0x0000
        /*0044*/ 	.byte	0x00, 0xf5, 0x21, 0x00


	//----- nvinfo : EIATTR_SPARSE_MMA_MASK
	.align		4
.L_171:
        /*0048*/ 	.byte	0x03, 0x50
        /*004a*/ 	.short	0x0000


	//----- nvinfo : EIATTR_MAXREG_COUNT
	.align		4
        /*004c*/ 	.byte	0x03, 0x1b
        /*004e*/ 	.short	0x00ff


	//----- nvinfo : EIATTR_MERCURY_ISA_VERSION
	.align		4
        /*0050*/ 	.byte	0x03, 0x5f
        /*0052*/ 	.short	0x0101


	//----- nvinfo : EIATTR_VRC_CTA_INIT_COUNT
	.align		4
        /*0054*/ 	.byte	0x02, 0x4a
	.zero		1
	.zero		1


	//----- nvinfo : EIATTR_EXIT_INSTR_OFFSETS
	.align		4
        /*0058*/ 	.byte	0x04, 0x1c
        /*005a*/ 	.short	(.L_173 - .L_172)


	//   ....[0]....
.L_172:
        /*005c*/ 	.word	0x00000030


	//   ....[1]....
        /*0060*/ 	.word	0x000005b0


	//   ....[2]....
        /*0064*/ 	.word	0x00000800


	//   ....[3]....
        /*0068*/ 	.word	0x00000950


	//   ....[4]....
        /*006c*/ 	.word	0x000009e0


	//----- nvinfo : EIATTR_CBANK_PARAM_SIZE
	.align		4
.L_173:
        /*0070*/ 	.byte	0x03, 0x19
        /*0072*/ 	.short	0x001c


	//----- nvinfo : EIATTR_PARAM_CBANK
	.align		4
        /*0074*/ 	.byte	0x04, 0x0a
        /*0076*/ 	.short	(.L_175 - .L_174)
	.align		4
.L_174:
        /*0078*/ 	.word	index@(.nv.constant0._Z11addKernel05PiS_S_i)
        /*007c*/ 	.short	0x0380
        /*007e*/ 	.short	0x001c


	//----- nvinfo : EIATTR_SW_WAR
	.align		4
.L_175:
        /*0080*/ 	.byte	0x04, 0x36
        /*0082*/ 	.short	(.L_177 - .L_176)
.L_176:
        /*0084*/ 	.word	0x00000008
.L_177:


//--------------------- .nv.info._Z11addKernel04PiS_S_i --------------------------
	.section	.nv.info._Z11addKernel04PiS_S_i,"",@"SHT_CUDA_INFO"
	.sectionflags	@""
	.align	4


	//----- nvinfo : EIATTR_CUDA_API_VERSION
	.align		4
        /*0000*/ 	.byte	0x04, 0x37
        /*0002*/ 	.short	(.L_179 - .L_178)
.L_178:
        /*0004*/ 	.word	0x00000082


	//----- nvinfo : EIATTR_KPARAM_INFO
	.align		4
.L_179:
        /*0008*/ 	.byte	0x04, 0x17
        /*000a*/ 	.short	(.L_181 - .L_180)
.L_180:
        /*000c*/ 	.word	0x00000000
        /*0010*/ 	.short	0x0003
        /*0012*/ 	.short	0x0018
        /*0014*/ 	.byte	0x00, 0xf0, 0x11, 0x00


	//----- nvinfo : EIATTR_KPARAM_INFO
	.align		4
.L_181:
        /*0018*/ 	.byte	0x04, 0x17
        /*001a*/ 	.short	(.L_183 - .L_182)
.L_182:
        /*001c*/ 	.word	0x00000000
        /*0020*/ 	.short	0x0002
        /*0022*/ 	.short	0x0010
        /*0024*/ 	.byte	0x00, 0xf5, 0x21, 0x00


	//----- nvinfo : EIATTR_KPARAM_INFO
	.align		4
.L_183:
        /*0028*/ 	.byte	0x04, 0x17
        /*002a*/ 	.short	(.L_185 - .L_184)
.L_184:
        /*002c*/ 	.word	0x00000000
        /*0030*/ 	.short	0x0001
        /*0032*/ 	.short	0x0008
        /*0034*/ 	.byte	0x00, 0xf5, 0x21, 0x00


	//----- nvinfo : EIATTR_KPARAM_INFO
	.align		4
.L_185:
        /*0038*/ 	.byte	0x04, 0x17
        /*003a*/ 	.short	(.L_187 - .L_186)
.L_186:
        /*003c*/ 	.word	0x00000000
        /*0040*/ 	.short	0x0000
        /*0042*/ 	.short	0x0000
        /*0044*/ 	.byte	0x00, 0xf5, 0x21, 0x00


	//----- nvinfo : EIATTR_SPARSE_MMA_MASK
	.align		4
.L_187:
        /*0048*/ 	.byte	0x03, 0x50
        /*004a*/ 	.short	0x0000


	//----- nvinfo : EIATTR_MAXREG_COUNT
	.align		4
        /*004c*/ 	.byte	0x03, 0x1b
        /*004e*/ 	.short	0x00ff


	//----- nvinfo : EIATTR_MERCURY_ISA_VERSION
	.align		4
        /*0050*/ 	.byte	0x03, 0x5f
        /*0052*/ 	.short	0x0101


	//----- nvinfo : EIATTR_VRC_CTA_INIT_COUNT
	.align		4
        /*0054*/ 	.byte	0x02, 0x4a
	.zero		1
	.zero		1


	//----- nvinfo : EIATTR_EXIT_INSTR_OFFSETS
	.align		4
        /*0058*/ 	.byte	0x04, 0x1c
        /*005a*/ 	.short	(.L_189 - .L_188)


	//   ....[0]....
.L_188:
        /*005c*/ 	.word	0x00000030


	//   ....[1]....
        /*0060*/ 	.word	0x000005b0


	//   ....[2]....
        /*0064*/ 	.word	0x00000800


	//   ....[3]....
        /*0068*/ 	.word	0x00000950


	//   ....[4]....
        /*006c*/ 	.word	0x000009e0


	//----- nvinfo : EIATTR_CBANK_PARAM_SIZE
	.align		4
.L_189:
        /*0070*/ 	.byte	0x03, 0x19
        /*0072*/ 	.short	0x001c


	//----- nvinfo : EIATTR_PARAM_CBANK
	.align		4
        /*0074*/ 	.byte	0x04, 0x0a
        /*0076*/ 	.short	(.L_191 - .L_190)
	.align		4
.L_190:
        /*0078*/ 	.word	index@(.nv.constant0._Z11addKernel04PiS_S_i)
        /*007c*/ 	.short	0x0380
        /*007e*/ 	.short	0x001c


	//----- nvinfo : EIATTR_SW_WAR
	.align		4
.L_191:
        /*0080*/ 	.byte	0x04, 0x36
        /*0082*/ 	.short	(.L_193 - .L_192)
.L_192:
        /*0084*/ 	.word	0x00000008
.L_193:


//--------------------- .nv.info._Z11addKernel03PiS_S_i --------------------------
	.section	.nv.info._Z11addKernel03PiS_S_i,"",@"SHT_CUDA_INFO"
	.sectionflags	@""
	.align	4


	//----- nvinfo : EIATTR_CUDA_API_VERSION
	.align		4
        /*0000*/ 	.byte	0x04, 0x37
        /*0002*/ 	.short	(.L_195 - .L_194)
.L_194:
        /*0004*/ 	.word	0x00000082


	//----- nvinfo : EIATTR_KPARAM_INFO
	.align		4
.L_195:
        /*0008*/ 	.byte	0x04, 0x17
        /*000a*/ 	.short	(.L_197 - .L_196)
.L_196:
        /*000c*/ 	.word	0x00000000
        /*0010*/ 	.short	0x0003
        /*0012*/ 	.short	0x0018
        /*0014*/ 	.byte	0x00, 0xf0, 0x11, 0x00


	//----- nvinfo : EIATTR_KPARAM_INFO
	.align		4
.L_197:
        /*0018*/ 	.byte	0x04, 0x17
        /*001a*/ 	.short	(.L_199 - .L_198)
.L_198:
        /*001c*/ 	.word	0x00000000
        /*0020*/ 	.short	0x0002
        /*0022*/ 	.short	0x0010
        /*0024*/ 	.byte	0x00, 0xf5, 0x21, 0x00


	//----- nvinfo : EIATTR_KPARAM_INFO
	.align		4
.L_199:
        /*0028*/ 	.byte	0x04, 0x17
        /*002a*/ 	.short	(.L_201 - .L_200)
.L_200:
        /*002c*/ 	.word	0x00000000
        /*0030*/ 	.short	0x0001
        /*0032*/ 	.short	0x0008
        /*0034*/ 	.byte	0x00, 0xf5, 0x21, 0x00


	//----- nvinfo : EIATTR_KPARAM_INFO
	.align		4
.L_201:
        /*0038*/ 	.byte	0x04, 0x17
        /*003a*/ 	.short	(.L_203 - .L_202)
.L_202:
        /*003c*/ 	.word	0x00000000
        /*0040*/ 	.short	0x0000
        /*0042*/ 	.short	0x0000
        /*0044*/ 	.byte	0x00, 0xf5, 0x21, 0x00


	//----- nvinfo : EIATTR_SPARSE_MMA_MASK
	.align		4
.L_203:
        /*0048*/ 	.byte	0x03, 0x50
        /*004a*/ 	.short	0x0000


	//----- nvinfo : EIATTR_MAXREG_COUNT
	.align		4
        /*004c*/ 	.byte	0x03, 0x1b
        /*004e*/ 	.short	0x00ff


	//----- nvinfo : EIATTR_MERCURY_ISA_VERSION
	.align		4
        /*0050*/ 	.byte	0x03, 0x5f
        /*0052*/ 	.short	0x0101


	//----- nvinfo : EIATTR_VRC_CTA_INIT_COUNT
	.align		4
        /*0054*/ 	.byte	0x02, 0x4a
	.zero		1
	.zero		1


	//----- nvinfo : EIATTR_EXIT_INSTR_OFFSETS
	.align		4
        /*0058*/ 	.byte	0x04, 0x1c
        /*005a*/ 	.short	(.L_205 - .L_204)


	//   ....[0]....
.L_204:
        /*005c*/ 	.word	0x00000030


	//   ....[1]....
        /*0060*/ 	.word	0x000005b0


	//   ....[2]....
        /*0064*/ 	.word	0x00000800


	//   ....[3]....
        /*0068*/ 	.word	0x00000950


	//   ....[4]....
        /*006c*/ 	.word	0x000009e0


	//----- nvinfo : EIATTR_CBANK_PARAM_SIZE
	.align		4
.L_205:
        /*0070*/ 	.byte	0x03, 0x19
        /*0072*/ 	.short	0x001c


	//----- nvinfo : EIATTR_PARAM_CBANK
	.align		4
        /*0074*/ 	.byte	0x04, 0x0a
        /*0076*/ 	.short	(.L_207 - .L_206)
	.align		4
.L_206:
        /*0078*/ 	.word	index@(.nv.constant0._Z11addKernel03PiS_S_i)
        /*007c*/ 	.short	0x0380
        /*007e*/ 	.short	0x001c


	//----- nvinfo : EIATTR_SW_WAR
	.align		4
.L_207:
        /*0080*/ 	.byte	0x04, 0x36
        /*0082*/ 	.short	(.L_209 - .L_208)
.L_208:
        /*0084*/ 	.word	0x00000008
.L_209:


//--------------------- .nv.info._Z11addKernel02PiS_S_i --------------------------
	.section	.nv.info._Z11addKernel02PiS_S_i,"",@"SHT_CUDA_INFO"
	.sectionflags	@""
	.align	4


	//----- nvinfo : EIATTR_CUDA_API_VERSION
	.align		4
        /*0000*/ 	.byte	0x04, 0x37
        /*0002*/ 	.short	(.L_211 - .L_210)
.L_210:
        /*0004*/ 	.word	0x00000082


	//----- nvinfo : EIATTR_KPARAM_INFO
	.align		4
.L_211:
        /*0008*/ 	.byte	0x04, 0x17
        /*000a*/ 	.short	(.L_213 - .L_212)
.L_212:
        /*000c*/ 	.word	0x00000000
        /*0010*/ 	.short	0x0003
        /*0012*/ 	.short	0x0018
        /*0014*/ 	.byte	0x00, 0xf0, 0x11, 0x00


	//----- nvinfo : EIATTR_KPARAM_INFO
	.align		4
.L_213:
        /*0018*/ 	.byte	0x04, 0x17
        /*001a*/ 	.short	(.L_215 - .L_214)
.L_214:
        /*001c*/ 	.word	0x00000000
        /*0020*/ 	.short	0x0002
        /*0022*/ 	.short	0x0010
        /*0024*/ 	.byte	0x00, 0xf5, 0x21, 0x00


	//----- nvinfo : EIATTR_KPARAM_INFO
	.align		4
.L_215:
        /*0028*/ 	.byte	0x04, 0x17
        /*002a*/ 	.short	(.L_217 - .L_216)
.L_216:
        /*002c*/ 	.word	0x00000000
        /*0030*/ 	.short	0x0001
        /*0032*/ 	.short	0x0008
        /*0034*/ 	.byte	0x00, 0xf5, 0x21, 0x00


	//----- nvinfo : EIATTR_KPARAM_INFO
	.align		4
.L_217:
        /*0038*/ 	.byte	0x04, 0x17
        /*003a*/ 	.short	(.L_219 - .L_218)
.L_218:
        /*003c*/ 	.word	0x00000000
        /*0040*/ 	.short	0x0000
        /*0042*/ 	.short	0x0000
        /*0044*/ 	.byte	0x00, 0xf5, 0x21, 0x00


	//----- nvinfo : EIATTR_SPARSE_MMA_MASK
	.align		4
.L_219:
        /*0048*/ 	.byte	0x03, 0x50
        /*004a*/ 	.short	0x0000


	//----- nvinfo : EIATTR_MAXREG_COUNT
	.align		4
        /*004c*/ 	.byte	0x03, 0x1b
        /*004e*/ 	.short	0x00ff


	//----- nvinfo : EIATTR_MERCURY_ISA_VERSION
	.align		4
        /*0050*/ 	.byte	0x03, 0x5f
        /*0052*/ 	.short	0x0101


	//----- nvinfo : EIATTR_VRC_CTA_INIT_COUNT
	.align		4
        /*0054*/ 	.byte	0x02, 0x4a
	.zero		1
	.zero		1


	//----- nvinfo : EIATTR_EXIT_INSTR_OFFSETS
	.align		4
        /*0058*/ 	.byte	0x04, 0x1c
        /*005a*/ 	.short	(.L_221 - .L_220)


	//   ....[0]....
.L_220:
        /*005c*/ 	.word	0x00000030


	//   ....[1]....
        /*0060*/ 	.word	0x000005b0


	//   ....[2]....
        /*0064*/ 	.word	0x00000800


	//   ....[3]....
        /*0068*/ 	.word	0x00000950


	//   ....[4]....
        /*006c*/ 	.word	0x000009e0


	//----- nvinfo : EIATTR_CBANK_PARAM_SIZE
	.align		4
.L_221:
        /*0070*/ 	.byte	0x03, 0x19
        /*0072*/ 	.short	0x001c


	//----- nvinfo : EIATTR_PARAM_CBANK
	.align		4
        /*0074*/ 	.byte	0x04, 0x0a
        /*0076*/ 	.short	(.L_223 - .L_222)
	.align		4
.L_222:
        /*0078*/ 	.word	index@(.nv.constant0._Z11addKernel02PiS_S_i)
        /*007c*/ 	.short	0x0380
        /*007e*/ 	.short	0x001c


	//----- nvinfo : EIATTR_SW_WAR
	.align		4
.L_223:
        /*0080*/ 	.byte	0x04, 0x36
        /*0082*/ 	.short	(.L_225 - .L_224)
.L_224:
        /*0084*/ 	.word	0x00000008
.L_225:


//--------------------- .nv.info._Z11addKernel01PiS_S_i --------------------------
	.section	.nv.info._Z11addKernel01PiS_S_i,"",@"SHT_CUDA_INFO"
	.sectionflags	@""
	.align	4


	//----- nvinfo : EIATTR_CUDA_API_VERSION
	.align		4
        /*0000*/ 	.byte	0x04, 0x37
        /*0002*/ 	.short	(.L_227 - .L_226)
.L_226:
        /*0004*/ 	.word	0x00000082


	//----- nvinfo : EIATTR_KPARAM_INFO
	.align		4
.L_227:
        /*0008*/ 	.byte	0x04, 0x17
        /*000a*/ 	.short	(.L_229 - .L_228)
.L_228:
        /*000c*/ 	.word	0x00000000
        /*0010*/ 	.short	0x0003
        /*0012*/ 	.short	0x0018
        /*0014*/ 	.byte	0x00, 0xf0, 0x11, 0x00


	//----- nvinfo : EIATTR_KPARAM_INFO
	.align		4
.L_229:
        /*0018*/ 	.byte	0x04, 0x17
        /*001a*/ 	.short	(.L_231 - .L_230)
.L_230:
        /*001c*/ 	.word	0x00000000
        /*0020*/ 	.short	0x0002
        /*0022*/ 	.short	0x0010
        /*0024*/ 	.byte	0x00, 0xf5, 0x21, 0x00


	//----- nvinfo : EIATTR_KPARAM_INFO
	.align		4
.L_231:
        /*0028*/ 	.byte	0x04, 0x17
        /*002a*/ 	.short	(.L_233 - .L_232)
.L_232:
        /*002c*/ 	.word	0x00000000
        /*0030*/ 	.short	0x0001
        /*0032*/ 	.short	0x0008
        /*0034*/ 	.byte	0x00, 0xf5, 0x21, 0x00


	//----- nvinfo : EIATTR_KPARAM_INFO
	.align		4
.L_233:
        /*0038*/ 	.byte	0x04, 0x17
        /*003a*/ 	.short	(.L_235 - .L_234)
.L_234:
        /*003c*/ 	.word	0x00000000
        /*0040*/ 	.short	0x0000
        /*0042*/ 	.short	0x0000
        /*0044*/ 	.byte	0x00, 0xf5, 0x21, 0x00


	//----- nvinfo : EIATTR_SPARSE_MMA_MASK
	.align		4
.L_235:
        /*0048*/ 	.byte	0x03, 0x50
        /*004a*/ 	.short	0x0000


	//----- nvinfo : EIATTR_MAXREG_COUNT
	.align		4
        /*004c*/ 	.byte	0x03, 0x1b
        /*004e*/ 	.short	0x00ff


	//----- nvinfo : EIATTR_MERCURY_ISA_VERSION
	.align		4
        /*0050*/ 	.byte	0x03, 0x5f
        /*0052*/ 	.short	0x0101


	//----- nvinfo : EIATTR_VRC_CTA_INIT_COUNT
	.align		4
        /*0054*/ 	.byte	0x02, 0x4a
	.zero		1
	.zero		1


	//----- nvinfo : EIATTR_EXIT_INSTR_OFFSETS
	.align		4
        /*0058*/ 	.byte	0x04, 0x1c
        /*005a*/ 	.short	(.L_237 - .L_236)


	//   ....[0]....
.L_236:
        /*005c*/ 	.word	0x00000030


	//   ....[1]....
        /*0060*/ 	.word	0x000005b0


	//   ....[2]....
        /*0064*/ 	.word	0x00000800


	//   ....[3]....
        /*0068*/ 	.word	0x00000950


	//   ....[4]....
        /*006c*/ 	.word	0x000009e0


	//----- nvinfo : EIATTR_CBANK_PARAM_SIZE
	.align		4
.L_237:
        /*0070*/ 	.byte	0x03, 0x19
        /*0072*/ 	.short	0x001c


	//----- nvinfo : EIATTR_PARAM_CBANK
	.align		4
        /*0074*/ 	.byte	0x04, 0x0a
        /*0076*/ 	.short	(.L_239 - .L_238)
	.align		4
.L_238:
        /*0078*/ 	.word	index@(.nv.constant0._Z11addKernel01PiS_S_i)
        /*007c*/ 	.short	0x0380
        /*007e*/ 	.short	0x001c


	//----- nvinfo : EIATTR_SW_WAR
	.align		4
.L_239:
        /*0080*/ 	.byte	0x04, 0x36
        /*0082*/ 	.short	(.L_241 - .L_240)
.L_240:
        /*0084*/ 	.word	0x00000008
.L_241:


//--------------------- .nv.callgraph             --------------------------
	.section	.nv.callgraph,"",@"SHT_CUDA_CALLGRAPH"
	.align	4
	.sectionentsize	8
	.align		4
        /*0000*/ 	.word	0x00000000
	.align		4
        /*0004*/ 	.word	0xffffffff
	.align		4
        /*0008*/ 	.word	0x00000000
	.align		4
        /*000c*/ 	.word	0xfffffffe
	.align		4
        /*0010*/ 	.word	0x00000000
	.align		4
        /*0014*/ 	.word	0xfffffffd
	.align		4
        /*0018*/ 	.word	0x00000000
	.align		4
        /*001c*/ 	.word	0xfffffffc


//--------------------- .text._Z11addKernel11PiS_S_i --------------------------
	.section	.text._Z11addKernel11PiS_S_i,"ax",@progbits
	.align	128
        .global         _Z11addKernel11PiS_S_i
        .type           _Z11addKernel11PiS_S_i,@function
        .size           _Z11addKernel11PiS_S_i,(.L_x_66 - _Z11addKernel11PiS_S_i)
        .other          _Z11addKernel11PiS_S_i,@"STO_CUDA_ENTRY STV_DEFAULT"
_Z11addKernel11PiS_S_i:
.text._Z11addKernel11PiS_S_i:
[----:B------:R-:W-:Y:S08]  /*0000*/  LDC R1, c[0x0][0x37c] ;  /* 0x0000df00ff017b82 */ /* 0x000ff00000000800 */
[----:B------:R-:W0:Y:S02]  /*0010*/  LDC R0, c[0x0][0x398] ;  /* 0x0000e600ff007b82 */ /* 0x000e240000000800 */
[----:B0-----:R-:W-:-:S13]  /*0020*/  ISETP.GE.AND P0, PT, R0, 0x1, PT ;  /* 0x000000010000780c */ /* 0x001fda0003f06270 */
[----:B------:R-:W-:Y:S05]  /*0030*/  @!P0 EXIT ;  /* 0x000000000000894d */ /* 0x000fea0003800000 */
[----:B------:R-:W0:Y:S01]  /*0040*/  S2R R11, SR_TID.X ;  /* 0x00000000000b7919 */ /* 0x000e220000002100 */
[----:B------:R-:W1:Y:S01]  /*0050*/  S2UR UR5, SR_CgaCtaId ;  /* 0x00000000000579c3 */ /* 0x000e620000008800 */
[----:B------:R-:W-:Y:S01]  /*0060*/  UMOV UR4, 0x400 ;  /* 0x0000040000047882 */ /* 0x000fe20000000000 */
[C---:B------:R-:W-:Y:S01]  /*0070*/  ISETP.GE.U32.AND P1, PT, R0.reuse, 0x10, PT ;  /* 0x000000100000780c */ /* 0x040fe20003f26070 */
[----:B------:R-:W-:Y:S01]  /*0080*/  IMAD.MOV.U32 R10, RZ, RZ, 0x1 ;  /* 0x00000001ff0a7424 */ /* 0x000fe200078e00ff */
[----:B------:R-:W-:-:S04]  /*0090*/  LOP3.LUT R8, R0, 0xf, RZ, 0xc0, !PT ;  /* 0x0000000f00087812 */ /* 0x000fc800078ec0ff */
[----:B------:R-:W2:Y:S01]  /*00a0*/  LDC.64 R2, c[0x0][0x388] ;  /* 0x0000e200ff027b82 */ /* 0x000ea20000000a00 */
[----:B------:R-:W-:-:S07]  /*00b0*/  ISETP.NE.AND P0, PT, R8, RZ, PT ;  /* 0x000000ff0800720c */ /* 0x000fce0003f05270 */
[----:B------:R-:W3:Y:S08]  /*00c0*/  LDC.64 R4, c[0x0][0x390] ;  /* 0x0000e400ff047b82 */ /* 0x000ef00000000a00 */
[----:B------:R-:W4:Y:S01]  /*00d0*/  LDC.64 R6, c[0x0][0x380] ;  /* 0x0000e000ff067b82 */ /* 0x000f220000000a00 */
[----:B-1----:R-:W-:Y:S01]  /*00e0*/  ULEA UR4, UR5, UR4, 0x18 ;  /* 0x0000000405047291 */ /* 0x002fe2000f8ec0ff */
[C---:B0-----:R-:W-:Y:S01]  /*00f0*/  LOP3.LUT R9, R11.reuse, 0x3f, RZ, 0xc0, !PT ;  /* 0x0000003f0b097812 */ /* 0x041fe200078ec0ff */
[----:B--2---:R-:W-:-:S07]  /*0100*/  IMAD.WIDE.U32 R2, R11, 0x4, R2 ;  /* 0x000000040b027825 */ /* 0x004fce00078e0002 */
[----:B------:R0:W-:Y:S02]  /*0110*/  STS.U8 [R9+UR4], R10 ;  /* 0x0000000a09007988 */ /* 0x0001e40008000004 */
[----:B------:R-:W1:Y:S01]  /*0120*/  LDCU.64 UR4, c[0x0][0x358] ;  /* 0x00006b00ff0477ac */ /* 0x000e620008000a00 */
[----:B---3--:R-:W-:-:S04]  /*0130*/  IMAD.WIDE.U32 R4, R11, 0x4, R4 ;  /* 0x000000040b047825 */ /* 0x008fc800078e0004 */
[----:B----4-:R-:W-:Y:S01]  /*0140*/  IMAD.WIDE.U32 R6, R11, 0x4, R6 ;  /* 0x000000040b067825 */ /* 0x010fe200078e0006 */
[----:B0-----:R-:W-:Y:S06]  /*0150*/  @!P1 BRA `(.L_x_0) ;  /* 0x0000000400149947 */ /* 0x001fec0003800000 */
[----:B------:R-:W-:-:S05]  /*0160*/  LOP3.LUT R9, R0, 0x7ffffff0, RZ, 0xc0, !PT ;  /* 0x7ffffff000097812 */ /* 0x000fca00078ec0ff */
[----:B------:R-:W-:-:S07]  /*0170*/  IMAD.MOV R9, RZ, RZ, -R9 ;  /* 0x000000ffff097224 */ /* 0x000fce00078e0a09 */
.L_x_1:
[----:B-1----:R-:W2:Y:S04]  /*0180*/  LDG.E R10, desc[UR4][R2.64] ;  /* 0x00000004020a7981 */ /* 0x002ea8000c1e1900 */
[----:B0-----:R-:W2:Y:S02]  /*0190*/  LDG.E R11, desc[UR4][R4.64] ;  /* 0x00000004040b7981 */ /* 0x001ea4000c1e1900 */
[----:B--2---:R-:W-:-:S05]  /*01a0*/  IADD3 R11, PT, PT, R11, 0x1, R10 ;  /* 0x000000010b0b7810 */ /* 0x004fca0007ffe00a */
[----:B------:R0:W-:Y:S04]  /*01b0*/  STG.E desc[UR4][R6.64], R11 ;  /* 0x0000000b06007986 */ /* 0x0001e8000c101904 */
[----:B------:R-:W2:Y:S04]  /*01c0*/  LDG.E R10, desc[UR4][R2.64] ;  /* 0x00000004020a7981 */ /* 0x000ea8000c1e1900 */
[----:B------:R-:W2:Y:S02]  /*01d0*/  LDG.E R13, desc[UR4][R4.64] ;  /* 0x00000004040d7981 */ /* 0x000ea4000c1e1900 */
[----:B--2---:R-:W-:-:S05]  /*01e0*/  IADD3 R13, PT, PT, R13, 0x1, R10 ;  /* 0x000000010d0d7810 */ /* 0x004fca0007ffe00a */
[----:B------:R1:W-:Y:S04]  /*01f0*/  STG.E desc[UR4][R6.64], R13 ;  /* 0x0000000d06007986 */ /* 0x0003e8000c101904 */
[----:B------:R-:W2:Y:S04]  /*0200*/  LDG.E R10, desc[UR4][R2.64] ;  /* 0x00000004020a7981 */ /* 0x000ea8000c1e1900 */
[----:B------:R-:W2:Y:S02]  /*0210*/  LDG.E R15, desc[UR4][R4.64] ;  /* 0x00000004040f7981 */ /* 0x000ea4000c1e1900 */
[----:B--2---:R-:W-:-:S05]  /*0220*/  IADD3 R15, PT, PT, R15, 0x1, R10 ;  /* 0x000000010f0f7810 */ /* 0x004fca0007ffe00a */
[----:B------:R2:W-:Y:S04]  /*0230*/  STG.E desc[UR4][R6.64], R15 ;  /* 0x0000000f06007986 */ /* 0x0005e8000c101904 */
[----:B------:R-:W3:Y:S04]  /*0240*/  LDG.E R10, desc[UR4][R2.64] ;  /* 0x00000004020a7981 */ /* 0x000ee8000c1e1900 */
[----:B------:R-:W3:Y:S02]  /*0250*/  LDG.E R17, desc[UR4][R4.64] ;  /* 0x0000000404117981 */ /* 0x000ee4000c1e1900 */
[----:B---3--:R-:W-:-:S05]  /*0260*/  IADD3 R17, PT, PT, R17, 0x1, R10 ;  /* 0x0000000111117810 */ /* 0x008fca0007ffe00a */
[----:B------:R3:W-:Y:S04]  /*0270*/  STG.E desc[UR4][R6.64], R17 ;  /* 0x0000001106007986 */ /* 0x0007e8000c101904 */
[----:B------:R-:W4:Y:S04]  /*0280*/  LDG.E R10, desc[UR4][R2.64] ;  /* 0x00000004020a7981 */ /* 0x000f28000c1e1900 */
[----:B0-----:R-:W4:Y:S02]  /*0290*/  LDG.E R11, desc[UR4][R4.64] ;  /* 0x00000004040b7981 */ /* 0x001f24000c1e1900 */
[----:B----4-:R-:W-:-:S05]  /*02a0*/  IADD3 R11, PT, PT, R11, 0x1, R10 ;  /* 0x000000010b0b7810 */ /* 0x010fca0007ffe00a */
[----:B------:R0:W-:Y:S04]  /*02b0*/  STG.E desc[UR4][R6.64], R11 ;  /* 0x0000000b06007986 */ /* 0x0001e8000c101904 */
[----:B------:R-:W4:Y:S04]  /*02c0*/  LDG.E R10, desc[UR4][R2.64] ;  /* 0x00000004020a7981 */ /* 0x000f28000c1e1900 */
[----:B-1----:R-:W4:Y:S02]  /*02d0*/  LDG.E R13, desc[UR4][R4.64] ;  /* 0x00000004040d7981 */ /* 0x002f24000c1e1900 */
[----:B----4-:R-:W-:-:S05]  /*02e0*/  IADD3 R13, PT, PT, R13, 0x1, R10 ;  /* 0x000000010d0d7810 */ /* 0x010fca0007ffe00a */
[----:B------:R1:W-:Y:S04]  /*02f0*/  STG.E desc[UR4][R6.64], R13 ;  /* 0x0000000d06007986 */ /* 0x0003e8000c101904 */
[----:B------:R-:W4:Y:S04]  /*0300*/  LDG.E R10, desc[UR4][R2.64] ;  /* 0x00000004020a7981 */ /* 0x000f28000c1e1900 */
[----:B--2---:R-:W4:Y:S02]  /*0310*/  LDG.E R15, desc[UR4][R4.64] ;  /* 0x00000004040f7981 */ /* 0x004f24000c1e1900 */
[----:B----4-:R-:W-:-:S05]  /*0320*/  IADD3 R15, PT, PT, R15, 0x1, R10 ;  /* 0x000000010f0f7810 */ /* 0x010fca0007ffe00a */
[----:B------:R2:W-:Y:S04]  /*0330*/  STG.E desc[UR4][R6.64], R15 ;  /* 0x0000000f06007986 */ /* 0x0005e8000c101904 */
[----:B------:R-:W4:Y:S04]  /*0340*/  LDG.E R10, desc[UR4][R2.64] ;  /* 0x00000004020a7981 */ /* 0x000f28000c1e1900 */
[----:B---3--:R-:W4:Y:S02]  /*0350*/  LDG.E R17, desc[UR4][R4.64] ;  /* 0x0000000404117981 */ /* 0x008f24000c1e1900 */
[----:B----4-:R-:W-:-:S05]  /*0360*/  IADD3 R17, PT, PT, R17, 0x1, R10 ;  /* 0x0000000111117810 */ /* 0x010fca0007ffe00a */
        /* <DEDUP_REMOVED lines=26> */
[----:B--2---:R-:W4:Y:S01]  /*0510*/  LDG.E R15, desc[UR4][R4.64] ;  /* 0x00000004040f7981 */ /* 0x004f22000c1e1900 */
[----:B------:R-:W-:Y:S01]  /*0520*/  VIADD R9, R9, 0x10 ;  /* 0x0000001009097836 */ /* 0x000fe20000000000 */
[----:B----4-:R-:W-:-:S05]  /*0530*/  IADD3 R15, PT, PT, R15, 0x1, R10 ;  /* 0x000000010f0f7810 */ /* 0x010fca0007ffe00a */
[----:B------:R0:W-:Y:S04]  /*0540*/  STG.E desc[UR4][R6.64], R15 ;  /* 0x0000000f06007986 */ /* 0x0001e8000c101904 */
[----:B------:R-:W2:Y:S04]  /*0550*/  LDG.E R10, desc[UR4][R2.64] ;  /* 0x00000004020a7981 */ /* 0x000ea8000c1e1900 */
[----:B---3--:R-:W2:Y:S01]  /*0560*/  LDG.E R17, desc[UR4][R4.64] ;  /* 0x0000000404117981 */ /* 0x008ea2000c1e1900 */
[----:B------:R-:W-:Y:S02]  /*0570*/  ISETP.NE.AND P1, PT, R9, RZ, PT ;  /* 0x000000ff0900720c */ /* 0x000fe40003f25270 */
[----:B--2---:R-:W-:-:S05]  /*0580*/  IADD3 R17, PT, PT, R17, 0x1, R10 ;  /* 0x0000000111117810 */ /* 0x004fca0007ffe00a */
[----:B------:R0:W-:Y:S06]  /*0590*/  STG.E desc[UR4][R6.64], R17 ;  /* 0x0000001106007986 */ /* 0x0001ec000c101904 */
[----:B------:R-:W-:Y:S05]  /*05a0*/  @P1 BRA `(.L_x_1) ;  /* 0xfffffff800f41947 */ /* 0x000fea000383ffff */
.L_x_0:
[----:B-1----:R-:W-:Y:S05]  /*05b0*/  @!P0 EXIT ;  /* 0x000000000000894d */ /* 0x002fea0003800000 */
[----:B------:R-:W-:Y:S02]  /*05c0*/  ISETP.GE.U32.AND P0, PT, R8, 0x8, PT ;  /* 0x000000080800780c */ /* 0x000fe40003f06070 */
[----:B------:R-:W-:-:S04]  /*05d0*/  LOP3.LUT R10, R0, 0x7, RZ, 0xc0, !PT ;  /* 0x00000007000a7812 */ /* 0x000fc800078ec0ff */
[----:B------:R-:W-:-:S07]  /*05e0*/  ISETP.NE.AND P1, PT, R10, RZ, PT ;  /* 0x000000ff0a00720c */ /* 0x000fce0003f25270 */
[----:B------:R-:W-:Y:S06]  /*05f0*/  @!P0 BRA `(.L_x_2) ;  /* 0x0000000000808947 */ /* 0x000fec0003800000 */
[----:B------:R-:W2:Y:S04]  /*0600*/  LDG.E R8, desc[UR4][R2.64] ;  /* 0x0000000402087981 */ /* 0x000ea8000c1e1900 */
[----:B------:R-:W2:Y:S02]  /*0610*/  LDG.E R9, desc[UR4][R4.64] ;  /* 0x0000000404097981 */ /* 0x000ea4000c1e1900 */
[----:B--2---:R-:W-:-:S05]  /*0620*/  IADD3 R9, PT, PT, R9, 0x1, R8 ;  /* 0x0000000109097810 */ /* 0x004fca0007ffe008 */
[----:B------:R1:W-:Y:S04]  /*0630*/  STG.E desc[UR4][R6.64], R9 ;  /* 0x0000000906007986 */ /* 0x0003e8000c101904 */
[----:B------:R-:W2:Y:S04]  /*0640*/  LDG.E R8, desc[UR4][R2.64] ;  /* 0x0000000402087981 */ /* 0x000ea8000c1e1900 */
[----:B0-----:R-:W2:Y:S02]  /*0650*/  LDG.E R11, desc[UR4][R4.64] ;  /* 0x00000004040b7981 */ /* 0x001ea4000c1e1900 */
        /* <DEDUP_REMOVED lines=11> */
[----:B-1----:R-:W4:Y:S02]  /*0710*/  LDG.E R9, desc[UR4][R4.64] ;  /* 0x0000000404097981 */ /* 0x002f24000c1e1900 */
[----:B----4-:R-:W-:-:S05]  /*0720*/  IADD3 R9, PT, PT, R9, 0x1, R8 ;  /* 0x0000000109097810 */ /* 0x010fca0007ffe008 */
[----:B------:R1:W-:Y:S04]  /*0730*/  STG.E desc[UR4][R6.64], R9 ;  /* 0x0000000906007986 */ /* 0x0003e8000c101904 */
[----:B------:R-:W4:Y:S04]  /*0740*/  LDG.E R8, desc[UR4][R2.64] ;  /* 0x0000000402087981 */ /* 0x000f28000c1e1900 */
[----:B0-----:R-:W4:Y:S02]  /*0750*/  LDG.E R11, desc[UR4][R4.64] ;  /* 0x00000004040b7981 */ /* 0x001f24000c1e1900 */
[----:B----4-:R-:W-:-:S05]  /*0760*/  IADD3 R11, PT, PT, R11, 0x1, R8 ;  /* 0x000000010b0b7810 */ /* 0x010fca0007ffe008 */
[----:B------:R1:W-:Y:S04]  /*0770*/  STG.E desc[UR4][R6.64], R11 ;  /* 0x0000000b06007986 */ /* 0x0003e8000c101904 */
[----:B------:R-:W4:Y:S04]  /*0780*/  LDG.E R8, desc[UR4][R2.64] ;  /* 0x0000000402087981 */ /* 0x000f28000c1e1900 */
[----:B--2---:R-:W4:Y:S02]  /*0790*/  LDG.E R13, desc[UR4][R4.64] ;  /* 0x00000004040d7981 */ /* 0x004f24000c1e1900 */
[----:B----4-:R-:W-:-:S05]  /*07a0*/  IADD3 R13, PT, PT, R13, 0x1, R8 ;  /* 0x000000010d0d7810 */ /* 0x010fca0007ffe008 */
[----:B------:R1:W-:Y:S04]  /*07b0*/  STG.E desc[UR4][R6.64], R13 ;  /* 0x0000000d06007986 */ /* 0x0003e8000c101904 */
[----:B------:R-:W2:Y:S04]  /*07c0*/  LDG.E R8, desc[UR4][R2.64] ;  /* 0x0000000402087981 */ /* 0x000ea8000c1e1900 */
[----:B---3--:R-:W2:Y:S02]  /*07d0*/  LDG.E R15, desc[UR4][R4.64] ;  /* 0x00000004040f7981 */ /* 0x008ea4000c1e1900 */
[----:B--2---:R-:W-:-:S05]  /*07e0*/  IADD3 R15, PT, PT, R15, 0x1, R8 ;  /* 0x000000010f0f7810 */ /* 0x004fca0007ffe008 */
[----:B------:R1:W-:Y:S02]  /*07f0*/  STG.E desc[UR4][R6.64], R15 ;  /* 0x0000000f06007986 */ /* 0x0003e4000c101904 */
.L_x_2:
[----:B------:R-:W-:Y:S05]  /*0800*/  @!P1 EXIT ;  /* 0x000000000000994d */ /* 0x000fea0003800000 */
[----:B------:R-:W-:Y:S02]  /*0810*/  ISETP.GE.U32.AND P0, PT, R10, 0x4, PT ;  /* 0x000000040a00780c */ /* 0x000fe40003f06070 */
[----:B------:R-:W-:-:S04]  /*0820*/  LOP3.LUT R0, R0, 0x3, RZ, 0xc0, !PT ;  /* 0x0000000300007812 */ /* 0x000fc800078ec0ff */
[----:B------:R-:W-:-:S07]  /*0830*/  ISETP.NE.AND P1, PT, R0, RZ, PT ;  /* 0x000000ff0000720c */ /* 0x000fce0003f25270 */
[----:B------:R-:W-:Y:S06]  /*0840*/  @!P0 BRA `(.L_x_3) ;  /* 0x0000000000408947 */ /* 0x000fec0003800000 */
[----:B------:R-:W2:Y:S04]  /*0850*/  LDG.E R8, desc[UR4][R2.64] ;  /* 0x0000000402087981 */ /* 0x000ea8000c1e1900 */
[----:B-1----:R-:W2:Y:S02]  /*0860*/  LDG.E R9, desc[UR4][R4.64] ;  /* 0x0000000404097981 */ /* 0x002ea4000c1e1900 */
[----:B--2---:R-:W-:-:S05]  /*0870*/  IADD3 R9, PT, PT, R9, 0x1, R8 ;  /* 0x0000000109097810 */ /* 0x004fca0007ffe008 */
[----:B------:R2:W-:Y:S04]  /*0880*/  STG.E desc[UR4][R6.64], R9 ;  /* 0x0000000906007986 */ /* 0x0005e8000c101904 */
[----:B------:R-:W3:Y:S04]  /*0890*/  LDG.E R8, desc[UR4][R2.64] ;  /* 0x0000000402087981 */ /* 0x000ee8000c1e1900 */
[----:B0-----:R-:W3:Y:S02]  /*08a0*/  LDG.E R11, desc[UR4][R4.64] ;  /* 0x00000004040b7981 */ /* 0x001ee4000c1e1900 */
[----:B---3--:R-:W-:-:S05]  /*08b0*/  IADD3 R11, PT, PT, R11, 0x1, R8 ;  /* 0x000000010b0b7810 */ /* 0x008fca0007ffe008 */
[----:B------:R2:W-:Y:S04]  /*08c0*/  STG.E desc[UR4][R6.64], R11 ;  /* 0x0000000b06007986 */ /* 0x0005e8000c101904 */
[----:B------:R-:W3:Y:S04]  /*08d0*/  LDG.E R8, desc[UR4][R2.64] ;  /* 0x0000000402087981 */ /* 0x000ee8000c1e1900 */
[----:B------:R-:W3:Y:S02]  /*08e0*/  LDG.E R13, desc[UR4][R4.64] ;  /* 0x00000004040d7981 */ /* 0x000ee4000c1e1900 */
[----:B---3--:R-:W-:-:S05]  /*08f0*/  IADD3 R13, PT, PT, R13, 0x1, R8 ;  /* 0x000000010d0d7810 */ /* 0x008fca0007ffe008 */
[----:B------:R2:W-:Y:S04]  /*0900*/  STG.E desc[UR4][R6.64], R13 ;  /* 0x0000000d06007986 */ /* 0x0005e8000c101904 */
[----:B------:R-:W3:Y:S04]  /*0910*/  LDG.E R8, desc[UR4][R2.64] ;  /* 0x0000000402087981 */ /* 0x000ee8000c1e1900 */
[----:B------:R-:W3:Y:S02]  /*0920*/  LDG.E R15, desc[UR4][R4.64] ;  /* 0x00000004040f7981 */ /* 0x000ee4000c1e1900 */
[----:B---3--:R-:W-:-:S05]  /*0930*/  IADD3 R15, PT, PT, R15, 0x1, R8 ;  /* 0x000000010f0f7810 */ /* 0x008fca0007ffe008 */
[----:B------:R2:W-:Y:S02]  /*0940*/  STG.E desc[UR4][R6.64], R15 ;  /* 0x0000000f06007986 */ /* 0x0005e4000c101904 */
.L_x_3:
[----:B------:R-:W-:Y:S05]  /*0950*/  @!P1 EXIT ;  /* 0x000000000000994d */ /* 0x000fea0003800000 */
[----:B------:R-:W-:-:S07]  /*0960*/  IMAD.MOV R0, RZ, RZ, -R0 ;  /* 0x000000ffff007224 */ /* 0x000fce00078e0a00 */
.L_x_4:
[----:B---3--:R-:W3:Y:S04]  /*0970*/  LDG.E R8, desc[UR4][R2.64] ;  /* 0x0000000402087981 */ /* 0x008ee8000c1e1900 */
[----:B-12---:R-:W3:Y:S01]  /*0980*/  LDG.E R9, desc[UR4][R4.64] ;  /* 0x0000000404097981 */ /* 0x006ee2000c1e1900 */
[----:B------:R-:W-:-:S05]  /*0990*/  VIADD R0, R0, 0x1 ;  /* 0x0000000100007836 */ /* 0x000fca0000000000 */
[----:B------:R-:W-:Y:S02]  /*09a0*/  ISETP.NE.AND P0, PT, R0, RZ, PT ;  /* 0x000000ff0000720c */ /* 0x000fe40003f05270 */
[----:B---3--:R-:W-:-:S05]  /*09b0*/  IADD3 R9, PT, PT, R9, 0x1, R8 ;  /* 0x0000000109097810 */ /* 0x008fca0007ffe008 */
[----:B------:R3:W-:Y:S06]  /*09c0*/  STG.E desc[UR4][R6.64], R9 ;  /* 0x0000000906007986 */ /* 0x0007ec000c101904 */
[----:B------:R-:W-:Y:S05]  /*09d0*/  @P0 BRA `(.L_x_4) ;  /* 0xfffffffc00e40947 */ /* 0x000fea000383ffff */
[----:B------:R-:W-:Y:S05]  /*09e0*/  EXIT ;  /* 0x000000000000794d */ /* 0x000fea0003800000 */
.L_x_5:
[----:B------:R-:W-:-:S00]  /*09f0*/  BRA `(.L_x_5) ;  /* 0xfffffffc00fc7947 */ /* 0x000fc0000383ffff */
[----:B------:R-:W-:-:S00]  /*0a00*/  NOP ;  /* 0x0000000000007918 */ /* 0x000fc00000000000 */
[----:B------:R-:W-:-:S00]  /*0a10*/  NOP ;  /* 0x0000000000007918 */ /* 0x000fc00000000000 */
[----:B------:R-:W-:-:S00]  /*0a20*/  NOP ;  /* 0x0000000000007918 */ /* 0x000fc00000000000 */
[----:B------:R-:W-:-:S00]  /*0a30*/  NOP ;  /* 0x0000000000007918 */ /* 0x000fc00000000000 */
[----:B------:R-:W-:-:S00]  /*0a40*/  NOP ;  /* 0x0000000000007918 */ /* 0x000fc00000000000 */
[----:B------:R-:W-:-:S00]  /*0a50*/  NOP ;  /* 0x0000000000007918 */ /* 0x000fc00000000000 */
[----:B------:R-:W-:-:S00]  /*0a60*/  NOP ;  /* 0x0000000000007918 */ /* 0x000fc00000000000 */
[----:B------:R-:W-:-:S00]  /*0a70*/  NOP ;  /* 0x0000000000007918 */ /* 0x000fc00000000000 */
.L_x_66:


//--------------------- .text._Z11addKernel10PiS_S_i --------------------------
	.section	.text._Z11addKernel10PiS_S_i,"ax",@progbits
	.align	128
        .global         _Z11addKernel10PiS_S_i
        .type           _Z11addKernel10PiS_S_i,@function
        .size           _Z11addKernel10PiS_S_i,(.L_x_67 - _Z11addKernel10PiS_S_i)
        .other          _Z11addKernel10PiS_S_i,@"STO_CUDA_ENTRY STV_DEFAULT"
_Z11addKernel10PiS_S_i:
.text._Z11addKernel10PiS_S_i:
        /* <DEDUP_REMOVED lines=24> */
.L_x_7:
        /* <DEDUP_REMOVED lines=67> */
.L_x_6:
        /* <DEDUP_REMOVED lines=37> */
.L_x_8:
        /* <DEDUP_REMOVED lines=21> */
.L_x_9:
[----:B------:R-:W-:Y:S05]  /*0950*/  @!P1 EXIT ;  /* 0x000000000000994d */ /* 0x000fea0003800000 */
[----:B------:R-:W-:-:S07]  /*0960*/  IMAD.MOV R0, RZ, RZ, -R0 ;  /* 0x000000ffff007224 */ /* 0x000fce00078e0a00 */
.L_x_10:
        /* <DEDUP_REMOVED lines=8> */
.L_x_11:
        /* <DEDUP_REMOVED lines=9> */
.L_x_67:


//--------------------- .text._Z11addKernel09PiS_S_i --------------------------
	.section	.text._Z11addKernel09PiS_S_i,"ax",@progbits
	.align	128
        .global         _Z11addKernel09PiS_S_i
        .type           _Z11addKernel09PiS_S_i,@function
        .size           _Z11addKernel09PiS_S_i,(.L_x_68 - _Z11addKernel09PiS_S_i)
        .other          _Z11addKernel09PiS_S_i,@"STO_CUDA_ENTRY STV_DEFAULT"
_Z11addKernel09PiS_S_i:
.text._Z11addKernel09PiS_S_i:
        /* <DEDUP_REMOVED lines=24> */
.L_x_13:
        /* <DEDUP_REMOVED lines=67> */
.L_x_12:
        /* <DEDUP_REMOVED lines=37> */
.L_x_14:
        /* <DEDUP_REMOVED lines=21> */
.L_x_15:
[----:B------:R-:W-:Y:S05]  /*0950*/  @!P1 EXIT ;  /* 0x000000000000994d */ /* 0x000fea0003800000 */
[----:B------:R-:W-:-:S07]  /*0960*/  IMAD.MOV R0, RZ, RZ, -R0 ;  /* 0x000000ffff007224 */ /* 0x000fce00078e0a00 */
.L_x_16:
        /* <DEDUP_REMOVED lines=8> */
.L_x_17:
        /* <DEDUP_REMOVED lines=9> */
.L_x_68:


//--------------------- .text._Z11addKernel08PiS_S_i --------------------------
	.section	.text._Z11addKernel08PiS_S_i,"ax",@progbits
	.align	128
        .global         _Z11addKernel08PiS_S_i
        .type           _Z11addKernel08PiS_S_i,@function
        .size           _Z11addKernel08PiS_S_i,(.L_x_69 - _Z11addKernel08PiS_S_i)
        .other          _Z11addKernel08PiS_S_i,@"STO_CUDA_ENTRY STV_DEFAULT"
_Z11addKernel08PiS_S_i:
.text._Z11addKernel08PiS_S_i:
        /* <DEDUP_REMOVED lines=24> */
.L_x_19:
        /* <DEDUP_REMOVED lines=67> */
.L_x_18:
        /* <DEDUP_REMOVED lines=37> */
.L_x_20:
        /* <DEDUP_REMOVED lines=21> */
.L_x_21:
[----:B------:R-:W-:Y:S05]  /*0950*/  @!P1 EXIT ;  /* 0x000000000000994d */ /* 0x000fea0003800000 */
[----:B------:R-:W-:-:S07]  /*0960*/  IMAD.MOV R0, RZ, RZ, -R0 ;  /* 0x000000ffff007224 */ /* 0x000fce00078e0a00 */
.L_x_22:
        /* <DEDUP_REMOVED lines=8> */
.L_x_23:
        /* <DEDUP_REMOVED lines=9> */
.L_x_69:


//--------------------- .text._Z11addKernel07PiS_S_i --------------------------
	.section	.text._Z11addKernel07PiS_S_i,"ax",@progbits
	.align	128
        .global         _Z11addKernel07PiS_S_i
        .type           _Z11addKernel07PiS_S_i,@function
        .size           _Z11addKernel07PiS_S_i,(.L_x_70 - _Z11addKernel07PiS_S_i)
        .other          _Z11addKernel07PiS_S_i,@"STO_CUDA_ENTRY STV_DEFAULT"
_Z11addKernel07PiS_S_i:
.text._Z11addKernel07PiS_S_i:
        /* <DEDUP_REMOVED lines=24> */
.L_x_25:
        /* <DEDUP_REMOVED lines=67> */
.L_x_24:
        /* <DEDUP_REMOVED lines=37> */
.L_x_26:
        /* <DEDUP_REMOVED lines=21> */
.L_x_27:
[----:B------:R-:W-:Y:S05]  /*0950*/  @!P1 EXIT ;  /* 0x000000000000994d */ /* 0x000fea0003800000 */
[----:B------:R-:W-:-:S07]  /*0960*/  IMAD.MOV R0, RZ, RZ, -R0 ;  /* 0x000000ffff007224 */ /* 0x000fce00078e0a00 */
.L_x_28:
        /* <DEDUP_REMOVED lines=8> */
.L_x_29:
        /* <DEDUP_REMOVED lines=9> */
.L_x_70:


//--------------------- .text._Z11addKernel06PiS_S_i --------------------------
	.section	.text._Z11addKernel06PiS_S_i,"ax",@progbits
	.align	128
        .global         _Z11addKernel06PiS_S_i
        .type           _Z11addKernel06PiS_S_i,@function
        .size           _Z11addKernel06PiS_S_i,(.L_x_71 - _Z11addKernel06PiS_S_i)
        .other          _Z11addKernel06PiS_S_i,@"STO_CUDA_ENTRY STV_DEFAULT"
_Z11addKernel06PiS_S_i:
.text._Z11addKernel06PiS_S_i:
        /* <DEDUP_REMOVED lines=24> */
.L_x_31:
        /* <DEDUP_REMOVED lines=67> */
.L_x_30:
        /* <DEDUP_REMOVED lines=37> */
.L_x_32:
        /* <DEDUP_REMOVED lines=21> */
.L_x_33:
[----:B------:R-:W-:Y:S05]  /*0950*/  @!P1 EXIT ;  /* 0x000000000000994d */ /* 0x000fea0003800000 */
[----:B------:R-:W-:-:S07]  /*0960*/  IMAD.MOV R0, RZ, RZ, -R0 ;  /* 0x000000ffff007224 */ /* 0x000fce00078e0a00 */
.L_x_34:
        /* <DEDUP_REMOVED lines=8> */
.L_x_35:
        /* <DEDUP_REMOVED lines=9> */
.L_x_71:


//--------------------- .text._Z11addKernel05PiS_S_i --------------------------
	.section	.text._Z11addKernel05PiS_S_i,"ax",@progbits
	.align	128
        .global         _Z11addKernel05PiS_S_i
        .type           _Z11addKernel05PiS_S_i,@function
        .size           _Z11addKernel05PiS_S_i,(.L_x_72 - _Z11addKernel05PiS_S_i)
        .other          _Z11addKernel05PiS_S_i,@"STO_CUDA_ENTRY STV_DEFAULT"
_Z11addKernel05PiS_S_i:
.text._Z11addKernel05PiS_S_i:
        /* <DEDUP_REMOVED lines=24> */
.L_x_37:
        /* <DEDUP_REMOVED lines=67> */
.L_x_36:
        /* <DEDUP_REMOVED lines=37> */
.L_x_38:
        /* <DEDUP_REMOVED lines=21> */
.L_x_39:
[----:B------:R-:W-:Y:S05]  /*0950*/  @!P1 EXIT ;  /* 0x000000000000994d */ /* 0x000fea0003800000 */
[----:B------:R-:W-:-:S07]  /*0960*/  IMAD.MOV R0, RZ, RZ, -R0 ;  /* 0x000000ffff007224 */ /* 0x000fce00078e0a00 */
.L_x_40:
        /* <DEDUP_REMOVED lines=8> */
.L_x_41:
        /* <DEDUP_REMOVED lines=9> */
.L_x_72:


//--------------------- .text._Z11addKernel04PiS_S_i --------------------------
	.section	.text._Z11addKernel04PiS_S_i,"ax",@progbits
	.align	128
        .global         _Z11addKernel04PiS_S_i
        .type           _Z11addKernel04PiS_S_i,@function
        .size           _Z11addKernel04PiS_S_i,(.L_x_73 - _Z11addKernel04PiS_S_i)
        .other          _Z11addKernel04PiS_S_i,@"STO_CUDA_ENTRY STV_DEFAULT"
_Z11addKernel04PiS_S_i:
.text._Z11addKernel04PiS_S_i:
        /* <DEDUP_REMOVED lines=24> */
.L_x_43:
        /* <DEDUP_REMOVED lines=67> */
.L_x_42:
        /* <DEDUP_REMOVED lines=37> */
.L_x_44:
        /* <DEDUP_REMOVED lines=21> */
.L_x_45:
[----:B------:R-:W-:Y:S05]  /*0950*/  @!P1 EXIT ;  /* 0x000000000000994d */ /* 0x000fea0003800000 */
[----:B------:R-:W-:-:S07]  /*0960*/  IMAD.MOV R0, RZ, RZ, -R0 ;  /* 0x000000ffff007224 */ /* 0x000fce00078e0a00 */
.L_x_46:
        /* <DEDUP_REMOVED lines=8> */
.L_x_47:
        /* <DEDUP_REMOVED lines=9> */
.L_x_73:


//--------------------- .text._Z11addKernel03PiS_S_i --------------------------
	.section	.text._Z11addKernel03PiS_S_i,"ax",@progbits
	.align	128
        .global         _Z11addKernel03PiS_S_i
        .type           _Z11addKernel03PiS_S_i,@function
        .size           _Z11addKernel03PiS_S_i,(.L_x_74 - _Z11addKernel03PiS_S_i)
        .other          _Z11addKernel03PiS_S_i,@"STO_CUDA_ENTRY STV_DEFAULT"
_Z11addKernel03PiS_S_i:
.text._Z11addKernel03PiS_S_i:
        /* <DEDUP_REMOVED lines=24> */
.L_x_49:
        /* <DEDUP_REMOVED lines=67> */
.L_x_48:
        /* <DEDUP_REMOVED lines=37> */
.L_x_50:
        /* <DEDUP_REMOVED lines=21> */
.L_x_51:
[----:B------:R-:W-:Y:S05]  /*0950*/  @!P1 EXIT ;  /* 0x000000000000994d */ /* 0x000fea0003800000 */
[----:B------:R-:W-:-:S07]  /*0960*/  IMAD.MOV R0, RZ, RZ, -R0 ;  /* 0x000000ffff007224 */ /* 0x000fce00078e0a00 */
.L_x_52:
        /* <DEDUP_REMOVED lines=8> */
.L_x_53:
        /* <DEDUP_REMOVED lines=9> */
.L_x_74:


//--------------------- .text._Z11addKernel02PiS_S_i --------------------------
	.section	.text._Z11addKernel02PiS_S_i,"ax",@progbits
	.align	128
        .global         _Z11addKernel02PiS_S_i
        .type           _Z11addKernel02PiS_S_i,@function
        .size           _Z11addKernel02PiS_S_i,(.L_x_75 - _Z11addKernel02PiS_S_i)
        .other          _Z11addKernel02PiS_S_i,@"STO_CUDA_ENTRY STV_DEFAULT"
_Z11addKernel02PiS_S_i:
.text._Z11addKernel02PiS_S_i:
        /* <DEDUP_REMOVED lines=24> */
.L_x_55:
        /* <DEDUP_REMOVED lines=67> */
.L_x_54:
        /* <DEDUP_REMOVED lines=37> */
.L_x_56:
        /* <DEDUP_REMOVED lines=21> */
.L_x_57:
[----:B------:R-:W-:Y:S05]  /*0950*/  @!P1 EXIT ;  /* 0x000000000000994d */ /* 0x000fea0003800000 */
[----:B------:R-:W-:-:S07]  /*0960*/  IMAD.MOV R0, RZ, RZ, -R0 ;  /* 0x000000ffff007224 */ /* 0x000fce00078e0a00 */
.L_x_58:
        /* <DEDUP_REMOVED lines=8> */
.L_x_59:
        /* <DEDUP_REMOVED lines=9> */
.L_x_75:


//--------------------- .text._Z11addKernel01PiS_S_i --------------------------
	.section	.text._Z11addKernel01PiS_S_i,"ax",@progbits
	.align	128
        .global         _Z11addKernel01PiS_S_i
        .type           _Z11addKernel01PiS_S_i,@function
        .size           _Z11addKernel01PiS_S_i,(.L_x_76 - _Z11addKernel01PiS_S_i)
        .other          _Z11addKernel01PiS_S_i,@"STO_CUDA_ENTRY STV_DEFAULT"
_Z11addKernel01PiS_S_i:
.text._Z11addKernel01PiS_S_i:
        /* <DEDUP_REMOVED lines=24> */
.L_x_61:
        /* <DEDUP_REMOVED lines=67> */
.L_x_60:
        /* <DEDUP_REMOVED lines=37> */
.L_x_62:
        /* <DEDUP_REMOVED lines=21> */
.L_x_63:
[----:B------:R-:W-:Y:S05]  /*0950*/  @!P1 EXIT ;  /* 0x000000000000994d */ /* 0x000fea0003800000 */
[----:B------:R-:W-:-:S07]  /*0960*/  IMAD.MOV R0, RZ, RZ, -R0 ;  /* 0x000000ffff007224 */ /* 0x000fce00078e0a00 */
.L_x_64:
        /* <DEDUP_REMOVED lines=8> */
.L_x_65:
        /* <DEDUP_REMOVED lines=9> */
.L_x_76:


//--------------------- .nv.shared._Z11addKernel11PiS_S_i --------------------------
	.section	.nv.shared._Z11addKernel11PiS_S_i,"aw",@nobits
	.sectionflags	@""
.nv.shared._Z11addKernel11PiS_S_i:
	.zero		9216


//--------------------- .nv.shared.reserved.0     --------------------------
	.section	.nv.shared.reserved.0,"aw",@nobits
	.weak		__nv_reservedSMEM_offset_0_alias
	.size		__nv_reservedSMEM_offset_0_alias, 0, 64
	.other		__nv_reservedSMEM_offset_0_alias,@"STO_CUDA_RESERVED_SHARED STV_DEFAULT"
__nv_reservedSMEM_offset_0_alias:
	.zero		0
	.zero		64


//--------------------- .nv.shared._Z11addKernel10PiS_S_i --------------------------
	.section	.nv.shared._Z11addKernel10PiS_S_i,"aw",@nobits
	.sectionflags	@""
.nv.shared._Z11addKernel10PiS_S_i:
	.zero		17408


//--------------------- .nv.shared._Z11addKernel09PiS_S_i --------------------------
	.section	.nv.shared._Z11addKernel09PiS_S_i,"aw",@nobits
	.sectionflags	@""
.nv.shared._Z11addKernel09PiS_S_i:
	.zero		41984


//--------------------- .nv.shared._Z11addKernel08PiS_S_i --------------------------
	.section	.nv.shared._Z11addKernel08PiS_S_i,"aw",@nobits
	.sectionflags	@""
.nv.shared._Z11addKernel08PiS_S_i:
	.zero		33792


//--------------------- .nv.shared._Z11addKernel07PiS_S_i --------------------------
	.section	.nv.shared._Z11addKernel07PiS_S_i,"aw",@nobits
	.sectionflags	@""
.nv.shared._Z11addKernel07PiS_S_i:
	.zero		50176


//--------------------- .nv.shared._Z11addKernel06PiS_S_i --------------------------
	.section	.nv.shared._Z11addKernel06PiS_S_i,"aw",@nobits
	.sectionflags	@""
.nv.shared._Z11addKernel06PiS_S_i:
	.zero		50176


//--------------------- .nv.shared._Z11addKernel05PiS_S_i --------------------------
	.section	.nv.shared._Z11addKernel05PiS_S_i,"aw",@nobits
	.sectionflags	@""
.nv.shared._Z11addKernel05PiS_S_i:
	.zero		50176


//--------------------- .nv.shared._Z11addKernel04PiS_S_i --------------------------
	.section	.nv.shared._Z11addKernel04PiS_S_i,"aw",@nobits
	.sectionflags	@""
.nv.shared._Z11addKernel04PiS_S_i:
	.zero		50176


//--------------------- .nv.shared._Z11addKernel03PiS_S_i --------------------------
	.section	.nv.shared._Z11addKernel03PiS_S_i,"aw",@nobits
	.sectionflags	@""
.nv.shared._Z11addKernel03PiS_S_i:
	.zero		50176


//--------------------- .nv.shared._Z11addKernel02PiS_S_i --------------------------
	.section	.nv.shared._Z11addKernel02PiS_S_i,"aw",@nobits
	.sectionflags	@""
.nv.shared._Z11addKernel02PiS_S_i:
	.zero		50176


//--------------------- .nv.shared._Z11addKernel01PiS_S_i --------------------------
	.section	.nv.shared._Z11addKernel01PiS_S_i,"aw",@nobits
	.sectionflags	@""
.nv.shared._Z11addKernel01PiS_S_i:
	.zero		50176


//--------------------- .nv.constant0._Z11addKernel11PiS_S_i --------------------------
	.section	.nv.constant0._Z11addKernel11PiS_S_i,"a",@progbits
	.sectionflags	@""
	.align	4
.nv.constant0._Z11addKernel11PiS_S_i:
	.zero		924


//--------------------- .nv.constant0._Z11addKernel10PiS_S_i --------------------------
	.section	.nv.constant0._Z11addKernel10PiS_S_i,"a",@progbits
	.sectionflags	@""
	.align	4
.nv.constant0._Z11addKernel10PiS_S_i:
	.zero		924


//--------------------- .nv.constant0._Z11addKernel09PiS_S_i --------------------------
	.section	.nv.constant0._Z11addKernel09PiS_S_i,"a",@progbits
	.sectionflags	@""
	.align	4
.nv.constant0._Z11addKernel09PiS_S_i:
	.zero		924


//--------------------- .nv.constant0._Z11addKernel08PiS_S_i --------------------------
	.section	.nv.constant0._Z11addKernel08PiS_S_i,"a",@progbits
	.sectionflags	@""
	.align	4
.nv.constant0._Z11addKernel08PiS_S_i:
	.zero		924


//--------------------- .nv.constant0._Z11addKernel07PiS_S_i --------------------------
	.section	.nv.constant0._Z11addKernel07PiS_S_i,"a",@progbits
	.sectionflags	@""
	.align	4
.nv.constant0._Z11addKernel07PiS_S_i:
	.zero		924


//--------------------- .nv.constant0._Z11addKernel06PiS_S_i --------------------------
	.section	.nv.constant0._Z11addKernel06PiS_S_i,"a",@progbits
	.sectionflags	@""
	.align	4
.nv.constant0._Z11addKernel06PiS_S_i:
	.zero		924


//--------------------- .nv.constant0._Z11addKernel05PiS_S_i --------------------------
	.section	.nv.constant0._Z11addKernel05PiS_S_i,"a",@progbits
	.sectionflags	@""
	.align	4
.nv.constant0._Z11addKernel05PiS_S_i:
	.zero		924


//--------------------- .nv.constant0._Z11addKernel04PiS_S_i --------------------------
	.section	.nv.constant0._Z11addKernel04PiS_S_i,"a",@progbits
	.sectionflags	@""
	.align	4
.nv.constant0._Z11addKernel04PiS_S_i:
	.zero		924


//--------------------- .nv.constant0._Z11addKernel03PiS_S_i --------------------------
	.section	.nv.constant0._Z11addKernel03PiS_S_i,"a",@progbits
	.sectionflags	@""
	.align	4
.nv.constant0._Z11addKernel03PiS_S_i:
	.zero		924


//--------------------- .nv.constant0._Z11addKernel02PiS_S_i --------------------------
	.section	.nv.constant0._Z11addKernel02PiS_S_i,"a",@progbits
	.sectionflags	@""
	.align	4
.nv.constant0._Z11addKernel02PiS_S_i:
	.zero		924


//--------------------- .nv.constant0._Z11addKernel01PiS_S_i --------------------------
	.section	.nv.constant0._Z11addKernel01PiS_S_i,"a",@progbits
	.sectionflags	@""
	.align	4
.nv.constant0._Z11addKernel01PiS_S_i:
	.zero		924


//--------------------- SYMBOLS --------------------------

	.type		.nv.reservedSmem.offset0,@object
	.size		.nv.reservedSmem.offset0,0x4
	.type		.nv.reservedSmem.cap,@object
	.size		.nv.reservedSmem.cap,0x4
